//
// Generated by NVIDIA NVVM Compiler
//
// Compiler Build ID: CL-36424714
// Cuda compilation tools, release 13.0, V13.0.88
// Based on NVVM 20.0.0
//

.version 9.0
.target sm_100
.address_size 64

	// .globl	_Z3regPfS_S_fb
.const .align 4 .u32 numFreqs;
.const .align 4 .u32 numPoints;
.const .align 4 .f32 centerFreq;

.visible .entry _Z3regPfS_S_fb(
	.param .u64 .ptr .align 1 _Z3regPfS_S_fb_param_0,
	.param .u64 .ptr .align 1 _Z3regPfS_S_fb_param_1,
	.param .u64 .ptr .align 1 _Z3regPfS_S_fb_param_2,
	.param .f32 _Z3regPfS_S_fb_param_3,
	.param .u8 _Z3regPfS_S_fb_param_4
)
{
	.reg .pred 	%p<59>;
	.reg .b16 	%rs<2>;
	.reg .b32 	%r<126>;
	.reg .b32 	%f<316>;
	.reg .b64 	%rd<48>;

	ld.param.u64 	%rd12, [_Z3regPfS_S_fb_param_0];
	ld.param.u64 	%rd13, [_Z3regPfS_S_fb_param_1];
	ld.param.u64 	%rd14, [_Z3regPfS_S_fb_param_2];
	ld.param.f32 	%f102, [_Z3regPfS_S_fb_param_3];
	ld.param.s8 	%rs1, [_Z3regPfS_S_fb_param_4];
	cvta.to.global.u64 	%rd1, %rd14;
	mov.u32 	%r43, %tid.x;
	mov.u32 	%r44, %ntid.x;
	mov.u32 	%r45, %ctaid.x;
	mad.lo.s32 	%r1, %r44, %r45, %r43;
	ld.const.u32 	%r46, [numPoints];
	setp.ge.s32 	%p1, %r1, %r46;
	@%p1 bra 	$L__BB0_36;
	cvta.to.global.u64 	%rd2, %rd12;
	cvta.to.global.u64 	%rd15, %rd13;
	ld.const.u32 	%r2, [numFreqs];
	mul.lo.s32 	%r3, %r2, %r1;
	mul.wide.s32 	%rd16, %r3, 4;
	add.s64 	%rd3, %rd2, %rd16;
	mul.lo.s32 	%r48, %r1, 3;
	mul.wide.s32 	%rd17, %r48, 4;
	add.s64 	%rd4, %rd15, %rd17;
	add.s32 	%r4, %r2, -1;
	mul.wide.s32 	%rd18, %r2, 4;
	add.s64 	%rd19, %rd1, %rd18;
	ld.global.f32 	%f103, [%rd19+-4];
	ld.global.f32 	%f1, [%rd1];
	sub.f32 	%f104, %f103, %f1;
	rcp.rn.f32 	%f2, %f104;
	setp.lt.s32 	%p2, %r2, 2;
	mov.b32 	%r121, 0;
	@%p2 bra 	$L__BB0_15;
	ld.global.f32 	%f265, [%rd3];
	and.b32  	%r5, %r4, 15;
	setp.lt.u32 	%p3, %r2, 17;
	mov.b32 	%r121, 0;
	mov.b32 	%r113, 1;
	@%p3 bra 	$L__BB0_6;
	and.b32  	%r6, %r4, -16;
	add.s64 	%rd21, %rd16, %rd2;
	add.s64 	%rd46, %rd21, 32;
	mov.b32 	%r107, 0;
	mov.u32 	%r121, %r107;
$L__BB0_4:
	.pragma "nounroll";
	add.s32 	%r53, %r107, 1;
	ld.global.f32 	%f105, [%rd46+-28];
	setp.gt.f32 	%p4, %f105, %f265;
	selp.f32 	%f106, %f105, %f265, %p4;
	selp.b32 	%r54, %r53, %r121, %p4;
	ld.global.f32 	%f107, [%rd46+-24];
	setp.gt.f32 	%p5, %f107, %f106;
	selp.f32 	%f108, %f107, %f106, %p5;
	add.s32 	%r55, %r107, 2;
	selp.b32 	%r56, %r55, %r54, %p5;
	ld.global.f32 	%f109, [%rd46+-20];
	setp.gt.f32 	%p6, %f109, %f108;
	selp.f32 	%f110, %f109, %f108, %p6;
	add.s32 	%r57, %r107, 3;
	selp.b32 	%r58, %r57, %r56, %p6;
	ld.global.f32 	%f111, [%rd46+-16];
	setp.gt.f32 	%p7, %f111, %f110;
	selp.f32 	%f112, %f111, %f110, %p7;
	add.s32 	%r59, %r107, 4;
	selp.b32 	%r60, %r59, %r58, %p7;
	ld.global.f32 	%f113, [%rd46+-12];
	setp.gt.f32 	%p8, %f113, %f112;
	selp.f32 	%f114, %f113, %f112, %p8;
	add.s32 	%r61, %r107, 5;
	selp.b32 	%r62, %r61, %r60, %p8;
	ld.global.f32 	%f115, [%rd46+-8];
	setp.gt.f32 	%p9, %f115, %f114;
	selp.f32 	%f116, %f115, %f114, %p9;
	add.s32 	%r63, %r107, 6;
	selp.b32 	%r64, %r63, %r62, %p9;
	ld.global.f32 	%f117, [%rd46+-4];
	setp.gt.f32 	%p10, %f117, %f116;
	selp.f32 	%f118, %f117, %f116, %p10;
	add.s32 	%r65, %r107, 7;
	selp.b32 	%r66, %r65, %r64, %p10;
	ld.global.f32 	%f119, [%rd46];
	setp.gt.f32 	%p11, %f119, %f118;
	selp.f32 	%f120, %f119, %f118, %p11;
	add.s32 	%r67, %r107, 8;
	selp.b32 	%r68, %r67, %r66, %p11;
	ld.global.f32 	%f121, [%rd46+4];
	setp.gt.f32 	%p12, %f121, %f120;
	selp.f32 	%f122, %f121, %f120, %p12;
	add.s32 	%r69, %r107, 9;
	selp.b32 	%r70, %r69, %r68, %p12;
	ld.global.f32 	%f123, [%rd46+8];
	setp.gt.f32 	%p13, %f123, %f122;
	selp.f32 	%f124, %f123, %f122, %p13;
	add.s32 	%r71, %r107, 10;
	selp.b32 	%r72, %r71, %r70, %p13;
	ld.global.f32 	%f125, [%rd46+12];
	setp.gt.f32 	%p14, %f125, %f124;
	selp.f32 	%f126, %f125, %f124, %p14;
	add.s32 	%r73, %r107, 11;
	selp.b32 	%r74, %r73, %r72, %p14;
	ld.global.f32 	%f127, [%rd46+16];
	setp.gt.f32 	%p15, %f127, %f126;
	selp.f32 	%f128, %f127, %f126, %p15;
	add.s32 	%r75, %r107, 12;
	selp.b32 	%r76, %r75, %r74, %p15;
	ld.global.f32 	%f129, [%rd46+20];
	setp.gt.f32 	%p16, %f129, %f128;
	selp.f32 	%f130, %f129, %f128, %p16;
	add.s32 	%r77, %r107, 13;
	selp.b32 	%r78, %r77, %r76, %p16;
	ld.global.f32 	%f131, [%rd46+24];
	setp.gt.f32 	%p17, %f131, %f130;
	selp.f32 	%f132, %f131, %f130, %p17;
	add.s32 	%r79, %r107, 14;
	selp.b32 	%r80, %r79, %r78, %p17;
	ld.global.f32 	%f133, [%rd46+28];
	setp.gt.f32 	%p18, %f133, %f132;
	selp.f32 	%f134, %f133, %f132, %p18;
	add.s32 	%r81, %r107, 15;
	selp.b32 	%r82, %r81, %r80, %p18;
	ld.global.f32 	%f135, [%rd46+32];
	setp.gt.f32 	%p19, %f135, %f134;
	selp.f32 	%f265, %f135, %f134, %p19;
	add.s32 	%r107, %r107, 16;
	selp.b32 	%r121, %r107, %r82, %p19;
	add.s64 	%rd46, %rd46, 64;
	setp.ne.s32 	%p20, %r107, %r6;
	@%p20 bra 	$L__BB0_4;
	add.s32 	%r113, %r107, 1;
$L__BB0_6:
	setp.eq.s32 	%p21, %r5, 0;
	@%p21 bra 	$L__BB0_15;
	and.b32  	%r15, %r4, 7;
	setp.lt.u32 	%p22, %r5, 8;
	@%p22 bra 	$L__BB0_9;
	mul.wide.u32 	%rd22, %r113, 4;
	add.s64 	%rd23, %rd3, %rd22;
	ld.global.f32 	%f136, [%rd23];
	setp.gt.f32 	%p23, %f136, %f265;
	selp.f32 	%f137, %f136, %f265, %p23;
	selp.b32 	%r84, %r113, %r121, %p23;
	add.s32 	%r85, %r113, 1;
	ld.global.f32 	%f138, [%rd23+4];
	setp.gt.f32 	%p24, %f138, %f137;
	selp.f32 	%f139, %f138, %f137, %p24;
	selp.b32 	%r86, %r85, %r84, %p24;
	add.s32 	%r87, %r113, 2;
	ld.global.f32 	%f140, [%rd23+8];
	setp.gt.f32 	%p25, %f140, %f139;
	selp.f32 	%f141, %f140, %f139, %p25;
	selp.b32 	%r88, %r87, %r86, %p25;
	add.s32 	%r89, %r113, 3;
	ld.global.f32 	%f142, [%rd23+12];
	setp.gt.f32 	%p26, %f142, %f141;
	selp.f32 	%f143, %f142, %f141, %p26;
	selp.b32 	%r90, %r89, %r88, %p26;
	add.s32 	%r91, %r113, 4;
	ld.global.f32 	%f144, [%rd23+16];
	setp.gt.f32 	%p27, %f144, %f143;
	selp.f32 	%f145, %f144, %f143, %p27;
	selp.b32 	%r92, %r91, %r90, %p27;
	add.s32 	%r93, %r113, 5;
	ld.global.f32 	%f146, [%rd23+20];
	setp.gt.f32 	%p28, %f146, %f145;
	selp.f32 	%f147, %f146, %f145, %p28;
	selp.b32 	%r94, %r93, %r92, %p28;
	add.s32 	%r95, %r113, 6;
	ld.global.f32 	%f148, [%rd23+24];
	setp.gt.f32 	%p29, %f148, %f147;
	selp.f32 	%f149, %f148, %f147, %p29;
	selp.b32 	%r96, %r95, %r94, %p29;
	add.s32 	%r97, %r113, 7;
	ld.global.f32 	%f150, [%rd23+28];
	setp.gt.f32 	%p30, %f150, %f149;
	selp.f32 	%f265, %f150, %f149, %p30;
	selp.b32 	%r121, %r97, %r96, %p30;
	add.s32 	%r113, %r113, 8;
$L__BB0_9:
	setp.eq.s32 	%p31, %r15, 0;
	@%p31 bra 	$L__BB0_15;
	and.b32  	%r21, %r4, 3;
	setp.lt.u32 	%p32, %r15, 4;
	@%p32 bra 	$L__BB0_12;
	mul.wide.u32 	%rd24, %r113, 4;
	add.s64 	%rd25, %rd3, %rd24;
	ld.global.f32 	%f151, [%rd25];
	setp.gt.f32 	%p33, %f151, %f265;
	selp.f32 	%f152, %f151, %f265, %p33;
	selp.b32 	%r99, %r113, %r121, %p33;
	add.s32 	%r100, %r113, 1;
	ld.global.f32 	%f153, [%rd25+4];
	setp.gt.f32 	%p34, %f153, %f152;
	selp.f32 	%f154, %f153, %f152, %p34;
	selp.b32 	%r101, %r100, %r99, %p34;
	add.s32 	%r102, %r113, 2;
	ld.global.f32 	%f155, [%rd25+8];
	setp.gt.f32 	%p35, %f155, %f154;
	selp.f32 	%f156, %f155, %f154, %p35;
	selp.b32 	%r103, %r102, %r101, %p35;
	add.s32 	%r104, %r113, 3;
	ld.global.f32 	%f157, [%rd25+12];
	setp.gt.f32 	%p36, %f157, %f156;
	selp.f32 	%f265, %f157, %f156, %p36;
	selp.b32 	%r121, %r104, %r103, %p36;
	add.s32 	%r113, %r113, 4;
$L__BB0_12:
	setp.eq.s32 	%p37, %r21, 0;
	@%p37 bra 	$L__BB0_15;
	mul.wide.u32 	%rd27, %r113, 4;
	add.s64 	%rd28, %rd16, %rd27;
	add.s64 	%rd47, %rd2, %rd28;
	neg.s32 	%r118, %r21;
$L__BB0_14:
	.pragma "nounroll";
	ld.global.f32 	%f158, [%rd47];
	setp.gt.f32 	%p38, %f158, %f265;
	selp.f32 	%f265, %f158, %f265, %p38;
	selp.b32 	%r121, %r113, %r121, %p38;
	add.s32 	%r113, %r113, 1;
	add.s64 	%rd47, %rd47, 4;
	add.s32 	%r118, %r118, 1;
	setp.ne.s32 	%p39, %r118, 0;
	@%p39 bra 	$L__BB0_14;
$L__BB0_15:
	mul.wide.u32 	%rd29, %r121, 4;
	add.s64 	%rd11, %rd3, %rd29;
	ld.global.f32 	%f13, [%rd11];
	mul.f32 	%f14, %f102, %f13;
	setp.ge.s32 	%p40, %r121, %r2;
	mov.f32 	%f308, 0f00000000;
	mov.f32 	%f309, %f308;
	mov.f32 	%f310, %f308;
	mov.f32 	%f311, %f308;
	mov.f32 	%f312, %f308;
	mov.f32 	%f313, %f308;
	mov.f32 	%f314, %f308;
	mov.f32 	%f315, %f308;
	@%p40 bra 	$L__BB0_23;
	mov.f32 	%f315, 0f00000000;
	setp.eq.s16 	%p41, %rs1, 0;
	@%p41 bra 	$L__BB0_20;
	mov.u32 	%r123, %r121;
	mov.f32 	%f314, %f315;
	mov.f32 	%f313, %f315;
	mov.f32 	%f312, %f315;
	mov.f32 	%f311, %f315;
	mov.f32 	%f310, %f315;
	mov.f32 	%f309, %f315;
	mov.f32 	%f308, %f315;
$L__BB0_18:
	mul.wide.u32 	%rd30, %r123, 4;
	add.s64 	%rd31, %rd3, %rd30;
	ld.global.f32 	%f40, [%rd31];
	setp.leu.f32 	%p42, %f40, %f14;
	@%p42 bra 	$L__BB0_23;
	div.rn.f32 	%f161, %f40, %f13;
	add.s64 	%rd33, %rd1, %rd30;
	ld.global.f32 	%f162, [%rd33];
	sub.f32 	%f163, %f162, %f1;
	mul.f32 	%f164, %f2, %f163;
	add.f32 	%f308, %f308, 0f3F800000;
	add.f32 	%f309, %f309, %f164;
	mul.f32 	%f165, %f164, %f164;
	add.f32 	%f310, %f310, %f165;
	mul.f32 	%f166, %f164, %f165;
	add.f32 	%f311, %f311, %f166;
	fma.rn.f32 	%f312, %f164, %f166, %f312;
	add.f32 	%f315, %f315, %f161;
	fma.rn.f32 	%f314, %f161, %f164, %f314;
	fma.rn.f32 	%f313, %f161, %f165, %f313;
	add.s32 	%r123, %r123, 1;
	setp.lt.s32 	%p43, %r123, %r2;
	@%p43 bra 	$L__BB0_18;
	bra.uni 	$L__BB0_23;
$L__BB0_20:
	mov.u32 	%r122, %r121;
	mov.f32 	%f314, %f315;
	mov.f32 	%f313, %f315;
	mov.f32 	%f312, %f315;
	mov.f32 	%f311, %f315;
	mov.f32 	%f310, %f315;
	mov.f32 	%f309, %f315;
	mov.f32 	%f308, %f315;
$L__BB0_21:
	mul.wide.u32 	%rd34, %r122, 4;
	add.s64 	%rd35, %rd3, %rd34;
	ld.global.f32 	%f23, [%rd35];
	setp.leu.f32 	%p44, %f23, %f14;
	@%p44 bra 	$L__BB0_23;
	lg2.approx.f32 	%f168, %f23;
	mul.f32 	%f169, %f168, 0f3F317218;
	add.s64 	%rd37, %rd1, %rd34;
	ld.global.f32 	%f170, [%rd37];
	sub.f32 	%f171, %f170, %f1;
	mul.f32 	%f172, %f2, %f171;
	add.f32 	%f308, %f308, 0f3F800000;
	add.f32 	%f309, %f309, %f172;
	mul.f32 	%f173, %f172, %f172;
	add.f32 	%f310, %f310, %f173;
	mul.f32 	%f174, %f172, %f173;
	add.f32 	%f311, %f311, %f174;
	fma.rn.f32 	%f312, %f172, %f174, %f312;
	add.f32 	%f315, %f315, %f169;
	fma.rn.f32 	%f314, %f169, %f172, %f314;
	fma.rn.f32 	%f313, %f169, %f173, %f313;
	add.s32 	%r122, %r122, 1;
	setp.lt.s32 	%p45, %r122, %r2;
	@%p45 bra 	$L__BB0_21;
$L__BB0_23:
	setp.lt.s32 	%p46, %r121, 2;
	@%p46 bra 	$L__BB0_29;
	setp.eq.s16 	%p47, %rs1, 0;
	@%p47 bra 	$L__BB0_25;
	bra.uni 	$L__BB0_27;
$L__BB0_25:
	add.s32 	%r40, %r121, -1;
	mul.wide.u32 	%rd42, %r40, 4;
	add.s64 	%rd43, %rd3, %rd42;
	ld.global.f32 	%f65, [%rd43];
	setp.leu.f32 	%p50, %f65, %f14;
	@%p50 bra 	$L__BB0_29;
	lg2.approx.f32 	%f181, %f65;
	mul.f32 	%f182, %f181, 0f3F317218;
	add.s64 	%rd45, %rd1, %rd42;
	ld.global.f32 	%f183, [%rd45];
	sub.f32 	%f184, %f183, %f1;
	mul.f32 	%f185, %f2, %f184;
	add.f32 	%f308, %f308, 0f3F800000;
	add.f32 	%f309, %f309, %f185;
	mul.f32 	%f186, %f185, %f185;
	add.f32 	%f310, %f310, %f186;
	mul.f32 	%f187, %f185, %f186;
	add.f32 	%f311, %f311, %f187;
	fma.rn.f32 	%f312, %f185, %f187, %f312;
	add.f32 	%f315, %f315, %f182;
	fma.rn.f32 	%f314, %f182, %f185, %f314;
	fma.rn.f32 	%f313, %f182, %f186, %f313;
	setp.gt.u32 	%p51, %r121, 2;
	mov.u32 	%r121, %r40;
	@%p51 bra 	$L__BB0_25;
	bra.uni 	$L__BB0_29;
$L__BB0_27:
	add.s32 	%r42, %r121, -1;
	mul.wide.u32 	%rd38, %r42, 4;
	add.s64 	%rd39, %rd3, %rd38;
	ld.global.f32 	%f82, [%rd39];
	setp.leu.f32 	%p48, %f82, %f14;
	@%p48 bra 	$L__BB0_29;
	div.rn.f32 	%f175, %f82, %f13;
	add.s64 	%rd41, %rd1, %rd38;
	ld.global.f32 	%f176, [%rd41];
	sub.f32 	%f177, %f176, %f1;
	mul.f32 	%f178, %f2, %f177;
	add.f32 	%f308, %f308, 0f3F800000;
	add.f32 	%f309, %f309, %f178;
	mul.f32 	%f179, %f178, %f178;
	add.f32 	%f310, %f310, %f179;
	mul.f32 	%f180, %f178, %f179;
	add.f32 	%f311, %f311, %f180;
	fma.rn.f32 	%f312, %f178, %f180, %f312;
	add.f32 	%f315, %f315, %f175;
	fma.rn.f32 	%f314, %f175, %f178, %f314;
	fma.rn.f32 	%f313, %f175, %f179, %f313;
	setp.gt.u32 	%p49, %r121, 2;
	mov.u32 	%r121, %r42;
	@%p49 bra 	$L__BB0_27;
$L__BB0_29:
	mul.f32 	%f188, %f308, %f310;
	mul.f32 	%f189, %f309, %f309;
	sub.f32 	%f190, %f188, %f189;
	mul.f32 	%f191, %f312, %f190;
	mul.f32 	%f192, %f308, %f311;
	mul.f32 	%f193, %f309, %f310;
	sub.f32 	%f194, %f192, %f193;
	mul.f32 	%f195, %f311, %f194;
	sub.f32 	%f196, %f191, %f195;
	mul.f32 	%f197, %f309, %f311;
	mul.f32 	%f198, %f310, %f310;
	sub.f32 	%f199, %f197, %f198;
	fma.rn.f32 	%f200, %f310, %f199, %f196;
	mul.f32 	%f201, %f190, %f313;
	mul.f32 	%f202, %f194, %f314;
	sub.f32 	%f203, %f201, %f202;
	fma.rn.f32 	%f204, %f199, %f315, %f203;
	div.rn.f32 	%f99, %f204, %f200;
	mul.f32 	%f205, %f308, %f314;
	mul.f32 	%f206, %f309, %f315;
	sub.f32 	%f207, %f205, %f206;
	mul.f32 	%f208, %f312, %f207;
	mul.f32 	%f209, %f308, %f313;
	mul.f32 	%f210, %f310, %f315;
	sub.f32 	%f211, %f209, %f210;
	mul.f32 	%f212, %f311, %f211;
	sub.f32 	%f213, %f208, %f212;
	mul.f32 	%f214, %f309, %f313;
	mul.f32 	%f215, %f310, %f314;
	sub.f32 	%f216, %f214, %f215;
	fma.rn.f32 	%f217, %f310, %f216, %f213;
	div.rn.f32 	%f100, %f217, %f200;
	mul.f32 	%f218, %f309, %f314;
	sub.f32 	%f219, %f210, %f218;
	mul.f32 	%f220, %f312, %f219;
	mul.f32 	%f221, %f311, %f315;
	sub.f32 	%f222, %f221, %f214;
	mul.f32 	%f223, %f311, %f222;
	sub.f32 	%f224, %f220, %f223;
	mul.f32 	%f225, %f311, %f314;
	mul.f32 	%f226, %f310, %f313;
	sub.f32 	%f227, %f225, %f226;
	fma.rn.f32 	%f228, %f310, %f227, %f224;
	div.rn.f32 	%f101, %f228, %f200;
	setp.leu.f32 	%p52, %f99, 0f00000000;
	@%p52 bra 	$L__BB0_31;
	mov.b32 	%r105, 0;
	st.global.u32 	[%rd4+8], %r105;
	st.global.u32 	[%rd4+4], %r105;
	st.global.u32 	[%rd4], %r105;
$L__BB0_31:
	setp.eq.s16 	%p53, %rs1, 0;
	@%p53 bra 	$L__BB0_33;
	ld.global.f32 	%f229, [%rd11];
	mul.f32 	%f230, %f99, %f229;
	div.rn.f32 	%f231, %f230, %f2;
	st.global.f32 	[%rd4], %f231;
	div.rn.f32 	%f232, %f100, %f2;
	add.f32 	%f233, %f99, %f99;
	div.rn.f32 	%f234, %f232, %f233;
	ld.global.f32 	%f235, [%rd1];
	sub.f32 	%f236, %f235, %f234;
	st.global.f32 	[%rd4+4], %f236;
	mul.f32 	%f237, %f100, %f100;
	mul.f32 	%f238, %f99, 0fC0800000;
	div.rn.f32 	%f239, %f237, %f238;
	add.f32 	%f240, %f101, %f239;
	ld.global.f32 	%f241, [%rd11];
	mul.f32 	%f242, %f240, %f241;
	st.global.f32 	[%rd4+8], %f242;
	bra.uni 	$L__BB0_34;
$L__BB0_33:
	mul.f32 	%f243, %f100, %f100;
	mul.f32 	%f244, %f99, 0fC0800000;
	div.rn.f32 	%f245, %f243, %f244;
	add.f32 	%f246, %f101, %f245;
	mul.f32 	%f247, %f246, 0f3FB8AA3B;
	ex2.approx.f32 	%f248, %f247;
	st.global.f32 	[%rd4], %f248;
	div.rn.f32 	%f249, %f100, %f2;
	add.f32 	%f250, %f99, %f99;
	div.rn.f32 	%f251, %f249, %f250;
	ld.global.f32 	%f252, [%rd1];
	sub.f32 	%f253, %f252, %f251;
	st.global.f32 	[%rd4+4], %f253;
	mov.f32 	%f254, 0fBF800000;
	div.rn.f32 	%f255, %f254, %f250;
	sqrt.rn.f32 	%f256, %f255;
	div.rn.f32 	%f257, %f256, %f2;
	st.global.f32 	[%rd4+8], %f257;
$L__BB0_34:
	abs.f32 	%f258, %f99;
	setp.ne.f32 	%p54, %f258, 0f7F800000;
	abs.f32 	%f259, %f100;
	setp.ne.f32 	%p55, %f259, 0f7F800000;
	and.pred  	%p56, %p54, %p55;
	abs.f32 	%f261, %f101;
	setp.ne.f32 	%p57, %f261, 0f7F800000;
	and.pred  	%p58, %p56, %p57;
	@%p58 bra 	$L__BB0_36;
	mov.b32 	%r106, 0;
	st.global.u32 	[%rd4+8], %r106;
	st.global.u32 	[%rd4+4], %r106;
	st.global.u32 	[%rd4], %r106;
$L__BB0_36:
	ret;

}
	// .globl	_Z9findPeaksPfS_S_
.visible .entry _Z9findPeaksPfS_S_(
	.param .u64 .ptr .align 1 _Z9findPeaksPfS_S__param_0,
	.param .u64 .ptr .align 1 _Z9findPeaksPfS_S__param_1,
	.param .u64 .ptr .align 1 _Z9findPeaksPfS_S__param_2
)
{
	.reg .pred 	%p<40>;
	.reg .b32 	%r<110>;
	.reg .b32 	%f<71>;
	.reg .b64 	%rd<34>;

	ld.param.u64 	%rd12, [_Z9findPeaksPfS_S__param_0];
	ld.param.u64 	%rd13, [_Z9findPeaksPfS_S__param_1];
	ld.param.u64 	%rd14, [_Z9findPeaksPfS_S__param_2];
	mov.u32 	%r35, %tid.x;
	mov.u32 	%r36, %ntid.x;
	mov.u32 	%r37, %ctaid.x;
	mad.lo.s32 	%r1, %r36, %r37, %r35;
	ld.const.u32 	%r38, [numPoints];
	setp.ge.s32 	%p1, %r1, %r38;
	@%p1 bra 	$L__BB1_17;
	cvta.to.global.u64 	%rd1, %rd12;
	cvta.to.global.u64 	%rd2, %rd13;
	ld.const.u32 	%r2, [numFreqs];
	mul.lo.s32 	%r3, %r2, %r1;
	setp.lt.s32 	%p2, %r2, 2;
	mov.b64 	%rd33, 0;
	@%p2 bra 	$L__BB1_16;
	mul.wide.s32 	%rd16, %r3, 4;
	add.s64 	%rd3, %rd1, %rd16;
	ld.global.f32 	%f68, [%rd3];
	add.s32 	%r4, %r2, -1;
	and.b32  	%r5, %r4, 15;
	setp.lt.u32 	%p3, %r2, 17;
	mov.b32 	%r109, 0;
	mov.b32 	%r101, 1;
	@%p3 bra 	$L__BB1_6;
	and.b32  	%r6, %r4, -16;
	add.s64 	%rd18, %rd16, %rd1;
	add.s64 	%rd31, %rd18, 32;
	mov.b32 	%r95, 0;
	mov.u32 	%r109, %r95;
$L__BB1_4:
	.pragma "nounroll";
	add.s32 	%r43, %r95, 1;
	ld.global.f32 	%f11, [%rd31+-28];
	setp.gt.f32 	%p4, %f11, %f68;
	selp.f32 	%f12, %f11, %f68, %p4;
	selp.b32 	%r44, %r43, %r109, %p4;
	ld.global.f32 	%f13, [%rd31+-24];
	setp.gt.f32 	%p5, %f13, %f12;
	selp.f32 	%f14, %f13, %f12, %p5;
	add.s32 	%r45, %r95, 2;
	selp.b32 	%r46, %r45, %r44, %p5;
	ld.global.f32 	%f15, [%rd31+-20];
	setp.gt.f32 	%p6, %f15, %f14;
	selp.f32 	%f16, %f15, %f14, %p6;
	add.s32 	%r47, %r95, 3;
	selp.b32 	%r48, %r47, %r46, %p6;
	ld.global.f32 	%f17, [%rd31+-16];
	setp.gt.f32 	%p7, %f17, %f16;
	selp.f32 	%f18, %f17, %f16, %p7;
	add.s32 	%r49, %r95, 4;
	selp.b32 	%r50, %r49, %r48, %p7;
	ld.global.f32 	%f19, [%rd31+-12];
	setp.gt.f32 	%p8, %f19, %f18;
	selp.f32 	%f20, %f19, %f18, %p8;
	add.s32 	%r51, %r95, 5;
	selp.b32 	%r52, %r51, %r50, %p8;
	ld.global.f32 	%f21, [%rd31+-8];
	setp.gt.f32 	%p9, %f21, %f20;
	selp.f32 	%f22, %f21, %f20, %p9;
	add.s32 	%r53, %r95, 6;
	selp.b32 	%r54, %r53, %r52, %p9;
	ld.global.f32 	%f23, [%rd31+-4];
	setp.gt.f32 	%p10, %f23, %f22;
	selp.f32 	%f24, %f23, %f22, %p10;
	add.s32 	%r55, %r95, 7;
	selp.b32 	%r56, %r55, %r54, %p10;
	ld.global.f32 	%f25, [%rd31];
	setp.gt.f32 	%p11, %f25, %f24;
	selp.f32 	%f26, %f25, %f24, %p11;
	add.s32 	%r57, %r95, 8;
	selp.b32 	%r58, %r57, %r56, %p11;
	ld.global.f32 	%f27, [%rd31+4];
	setp.gt.f32 	%p12, %f27, %f26;
	selp.f32 	%f28, %f27, %f26, %p12;
	add.s32 	%r59, %r95, 9;
	selp.b32 	%r60, %r59, %r58, %p12;
	ld.global.f32 	%f29, [%rd31+8];
	setp.gt.f32 	%p13, %f29, %f28;
	selp.f32 	%f30, %f29, %f28, %p13;
	add.s32 	%r61, %r95, 10;
	selp.b32 	%r62, %r61, %r60, %p13;
	ld.global.f32 	%f31, [%rd31+12];
	setp.gt.f32 	%p14, %f31, %f30;
	selp.f32 	%f32, %f31, %f30, %p14;
	add.s32 	%r63, %r95, 11;
	selp.b32 	%r64, %r63, %r62, %p14;
	ld.global.f32 	%f33, [%rd31+16];
	setp.gt.f32 	%p15, %f33, %f32;
	selp.f32 	%f34, %f33, %f32, %p15;
	add.s32 	%r65, %r95, 12;
	selp.b32 	%r66, %r65, %r64, %p15;
	ld.global.f32 	%f35, [%rd31+20];
	setp.gt.f32 	%p16, %f35, %f34;
	selp.f32 	%f36, %f35, %f34, %p16;
	add.s32 	%r67, %r95, 13;
	selp.b32 	%r68, %r67, %r66, %p16;
	ld.global.f32 	%f37, [%rd31+24];
	setp.gt.f32 	%p17, %f37, %f36;
	selp.f32 	%f38, %f37, %f36, %p17;
	add.s32 	%r69, %r95, 14;
	selp.b32 	%r70, %r69, %r68, %p17;
	ld.global.f32 	%f39, [%rd31+28];
	setp.gt.f32 	%p18, %f39, %f38;
	selp.f32 	%f40, %f39, %f38, %p18;
	add.s32 	%r71, %r95, 15;
	selp.b32 	%r72, %r71, %r70, %p18;
	ld.global.f32 	%f41, [%rd31+32];
	setp.gt.f32 	%p19, %f41, %f40;
	selp.f32 	%f68, %f41, %f40, %p19;
	add.s32 	%r95, %r95, 16;
	selp.b32 	%r109, %r95, %r72, %p19;
	add.s64 	%rd31, %rd31, 64;
	setp.ne.s32 	%p20, %r95, %r6;
	@%p20 bra 	$L__BB1_4;
	add.s32 	%r101, %r95, 1;
$L__BB1_6:
	setp.eq.s32 	%p21, %r5, 0;
	@%p21 bra 	$L__BB1_15;
	and.b32  	%r15, %r4, 7;
	setp.lt.u32 	%p22, %r5, 8;
	@%p22 bra 	$L__BB1_9;
	mul.wide.u32 	%rd19, %r101, 4;
	add.s64 	%rd20, %rd3, %rd19;
	ld.global.f32 	%f42, [%rd20];
	setp.gt.f32 	%p23, %f42, %f68;
	selp.f32 	%f43, %f42, %f68, %p23;
	selp.b32 	%r74, %r101, %r109, %p23;
	add.s32 	%r75, %r101, 1;
	ld.global.f32 	%f44, [%rd20+4];
	setp.gt.f32 	%p24, %f44, %f43;
	selp.f32 	%f45, %f44, %f43, %p24;
	selp.b32 	%r76, %r75, %r74, %p24;
	add.s32 	%r77, %r101, 2;
	ld.global.f32 	%f46, [%rd20+8];
	setp.gt.f32 	%p25, %f46, %f45;
	selp.f32 	%f47, %f46, %f45, %p25;
	selp.b32 	%r78, %r77, %r76, %p25;
	add.s32 	%r79, %r101, 3;
	ld.global.f32 	%f48, [%rd20+12];
	setp.gt.f32 	%p26, %f48, %f47;
	selp.f32 	%f49, %f48, %f47, %p26;
	selp.b32 	%r80, %r79, %r78, %p26;
	add.s32 	%r81, %r101, 4;
	ld.global.f32 	%f50, [%rd20+16];
	setp.gt.f32 	%p27, %f50, %f49;
	selp.f32 	%f51, %f50, %f49, %p27;
	selp.b32 	%r82, %r81, %r80, %p27;
	add.s32 	%r83, %r101, 5;
	ld.global.f32 	%f52, [%rd20+20];
	setp.gt.f32 	%p28, %f52, %f51;
	selp.f32 	%f53, %f52, %f51, %p28;
	selp.b32 	%r84, %r83, %r82, %p28;
	add.s32 	%r85, %r101, 6;
	ld.global.f32 	%f54, [%rd20+24];
	setp.gt.f32 	%p29, %f54, %f53;
	selp.f32 	%f55, %f54, %f53, %p29;
	selp.b32 	%r86, %r85, %r84, %p29;
	add.s32 	%r87, %r101, 7;
	ld.global.f32 	%f56, [%rd20+28];
	setp.gt.f32 	%p30, %f56, %f55;
	selp.f32 	%f68, %f56, %f55, %p30;
	selp.b32 	%r109, %r87, %r86, %p30;
	add.s32 	%r101, %r101, 8;
$L__BB1_9:
	setp.eq.s32 	%p31, %r15, 0;
	@%p31 bra 	$L__BB1_15;
	and.b32  	%r21, %r4, 3;
	setp.lt.u32 	%p32, %r15, 4;
	@%p32 bra 	$L__BB1_12;
	mul.wide.u32 	%rd21, %r101, 4;
	add.s64 	%rd22, %rd3, %rd21;
	ld.global.f32 	%f57, [%rd22];
	setp.gt.f32 	%p33, %f57, %f68;
	selp.f32 	%f58, %f57, %f68, %p33;
	selp.b32 	%r89, %r101, %r109, %p33;
	add.s32 	%r90, %r101, 1;
	ld.global.f32 	%f59, [%rd22+4];
	setp.gt.f32 	%p34, %f59, %f58;
	selp.f32 	%f60, %f59, %f58, %p34;
	selp.b32 	%r91, %r90, %r89, %p34;
	add.s32 	%r92, %r101, 2;
	ld.global.f32 	%f61, [%rd22+8];
	setp.gt.f32 	%p35, %f61, %f60;
	selp.f32 	%f62, %f61, %f60, %p35;
	selp.b32 	%r93, %r92, %r91, %p35;
	add.s32 	%r94, %r101, 3;
	ld.global.f32 	%f63, [%rd22+12];
	setp.gt.f32 	%p36, %f63, %f62;
	selp.f32 	%f68, %f63, %f62, %p36;
	selp.b32 	%r109, %r94, %r93, %p36;
	add.s32 	%r101, %r101, 4;
$L__BB1_12:
	setp.eq.s32 	%p37, %r21, 0;
	@%p37 bra 	$L__BB1_15;
	mul.wide.u32 	%rd24, %r101, 4;
	add.s64 	%rd25, %rd16, %rd24;
	add.s64 	%rd32, %rd1, %rd25;
	neg.s32 	%r106, %r21;
$L__BB1_14:
	.pragma "nounroll";
	ld.global.f32 	%f64, [%rd32];
	setp.gt.f32 	%p38, %f64, %f68;
	selp.f32 	%f68, %f64, %f68, %p38;
	selp.b32 	%r109, %r101, %r109, %p38;
	add.s32 	%r101, %r101, 1;
	add.s64 	%rd32, %rd32, 4;
	add.s32 	%r106, %r106, 1;
	setp.ne.s32 	%p39, %r106, 0;
	@%p39 bra 	$L__BB1_14;
$L__BB1_15:
	cvt.u64.u32 	%rd33, %r109;
$L__BB1_16:
	cvta.to.global.u64 	%rd26, %rd14;
	shl.b64 	%rd27, %rd33, 2;
	add.s64 	%rd28, %rd26, %rd27;
	ld.global.f32 	%f65, [%rd28];
	mul.wide.s32 	%rd29, %r1, 4;
	add.s64 	%rd30, %rd2, %rd29;
	st.global.f32 	[%rd30], %f65;
$L__BB1_17:
	ret;

}
	// .globl	_Z10countPeaksPfPiS_
.visible .entry _Z10countPeaksPfPiS_(
	.param .u64 .ptr .align 1 _Z10countPeaksPfPiS__param_0,
	.param .u64 .ptr .align 1 _Z10countPeaksPfPiS__param_1,
	.param .u64 .ptr .align 1 _Z10countPeaksPfPiS__param_2
)
{
	.reg .pred 	%p<34>;
	.reg .b32 	%r<71>;
	.reg .b32 	%f<19>;
	.reg .b64 	%rd<20>;

	ld.param.u64 	%rd9, [_Z10countPeaksPfPiS__param_0];
	ld.param.u64 	%rd10, [_Z10countPeaksPfPiS__param_1];
	mov.u32 	%r38, %tid.x;
	mov.u32 	%r39, %ntid.x;
	mov.u32 	%r40, %ctaid.x;
	mad.lo.s32 	%r1, %r39, %r40, %r38;
	ld.const.u32 	%r41, [numPoints];
	setp.ge.s32 	%p1, %r1, %r41;
	@%p1 bra 	$L__BB2_29;
	cvta.to.global.u64 	%rd11, %rd10;
	cvta.to.global.u64 	%rd1, %rd9;
	ld.const.u32 	%r2, [numFreqs];
	mul.lo.s32 	%r3, %r2, %r1;
	mul.wide.s32 	%rd12, %r1, 4;
	add.s64 	%rd2, %rd11, %rd12;
	setp.lt.s32 	%p2, %r2, 3;
	mov.b32 	%r70, 0;
	@%p2 bra 	$L__BB2_28;
	add.s32 	%r4, %r2, -2;
	and.b32  	%r5, %r4, 3;
	setp.lt.u32 	%p3, %r2, 6;
	mov.b32 	%r70, 0;
	mov.b32 	%r67, 1;
	@%p3 bra 	$L__BB2_21;
	and.b32  	%r47, %r4, -4;
	neg.s32 	%r57, %r47;
	mul.wide.s32 	%rd13, %r3, 4;
	add.s64 	%rd14, %rd13, %rd1;
	add.s64 	%rd18, %rd14, 8;
	mov.b32 	%r56, 0;
	mov.u32 	%r70, %r56;
$L__BB2_4:
	ld.global.f32 	%f1, [%rd18+-4];
	ld.global.f32 	%f2, [%rd18+-8];
	setp.gt.f32 	%p4, %f1, %f2;
	@%p4 bra 	$L__BB2_7;
	setp.neu.f32 	%p5, %f1, %f2;
	add.s32 	%r49, %r56, 1;
	setp.lt.u32 	%p6, %r49, 2;
	mov.b32 	%r59, 0;
	or.pred  	%p7, %p5, %p6;
	@%p7 bra 	$L__BB2_8;
	ld.global.f32 	%f12, [%rd18+-12];
	setp.leu.f32 	%p8, %f1, %f12;
	@%p8 bra 	$L__BB2_8;
$L__BB2_7:
	ld.global.f32 	%f13, [%rd18];
	setp.gt.f32 	%p9, %f1, %f13;
	selp.u32 	%r59, 1, 0, %p9;
$L__BB2_8:
	add.s32 	%r12, %r59, %r70;
	ld.global.f32 	%f3, [%rd18];
	setp.gt.f32 	%p10, %f3, %f1;
	@%p10 bra 	$L__BB2_11;
	setp.eq.f32 	%p11, %f3, %f1;
	setp.gt.f32 	%p12, %f3, %f2;
	and.pred  	%p13, %p11, %p12;
	@%p13 bra 	$L__BB2_11;
	ld.global.f32 	%f17, [%rd18+4];
	mov.b32 	%r60, 0;
	bra.uni 	$L__BB2_12;
$L__BB2_11:
	ld.global.f32 	%f17, [%rd18+4];
	setp.gt.f32 	%p14, %f3, %f17;
	selp.u32 	%r60, 1, 0, %p14;
$L__BB2_12:
	add.s32 	%r15, %r60, %r12;
	setp.gt.f32 	%p15, %f17, %f3;
	@%p15 bra 	$L__BB2_15;
	setp.eq.f32 	%p16, %f17, %f3;
	setp.gt.f32 	%p17, %f17, %f1;
	and.pred  	%p18, %p16, %p17;
	@%p18 bra 	$L__BB2_15;
	ld.global.f32 	%f18, [%rd18+8];
	mov.b32 	%r61, 0;
	bra.uni 	$L__BB2_16;
$L__BB2_15:
	ld.global.f32 	%f18, [%rd18+8];
	setp.gt.f32 	%p19, %f17, %f18;
	selp.u32 	%r61, 1, 0, %p19;
$L__BB2_16:
	add.s32 	%r18, %r61, %r15;
	setp.gt.f32 	%p20, %f18, %f17;
	@%p20 bra 	$L__BB2_18;
	setp.neu.f32 	%p21, %f18, %f17;
	setp.leu.f32 	%p22, %f18, %f3;
	mov.b32 	%r62, 0;
	or.pred  	%p23, %p21, %p22;
	@%p23 bra 	$L__BB2_19;
$L__BB2_18:
	ld.global.f32 	%f14, [%rd18+12];
	setp.gt.f32 	%p24, %f18, %f14;
	selp.u32 	%r62, 1, 0, %p24;
$L__BB2_19:
	add.s32 	%r70, %r62, %r18;
	add.s32 	%r57, %r57, 4;
	add.s32 	%r56, %r56, 4;
	add.s64 	%rd18, %rd18, 16;
	setp.ne.s32 	%p25, %r57, 0;
	@%p25 bra 	$L__BB2_4;
	add.s32 	%r67, %r56, 1;
$L__BB2_21:
	setp.eq.s32 	%p26, %r5, 0;
	@%p26 bra 	$L__BB2_28;
	neg.s32 	%r66, %r5;
	mul.wide.s32 	%rd15, %r3, 4;
	mul.wide.u32 	%rd16, %r67, 4;
	add.s64 	%rd17, %rd15, %rd16;
	add.s64 	%rd19, %rd1, %rd17;
$L__BB2_23:
	.pragma "nounroll";
	ld.global.f32 	%f10, [%rd19];
	ld.global.f32 	%f11, [%rd19+-4];
	setp.gt.f32 	%p27, %f10, %f11;
	@%p27 bra 	$L__BB2_26;
	setp.neu.f32 	%p28, %f10, %f11;
	setp.lt.u32 	%p29, %r67, 2;
	mov.b32 	%r69, 0;
	or.pred  	%p30, %p28, %p29;
	@%p30 bra 	$L__BB2_27;
	ld.global.f32 	%f15, [%rd19+-8];
	setp.leu.f32 	%p31, %f10, %f15;
	@%p31 bra 	$L__BB2_27;
$L__BB2_26:
	ld.global.f32 	%f16, [%rd19+4];
	setp.gt.f32 	%p32, %f10, %f16;
	selp.u32 	%r69, 1, 0, %p32;
$L__BB2_27:
	add.s32 	%r70, %r69, %r70;
	add.s32 	%r67, %r67, 1;
	add.s32 	%r66, %r66, 1;
	setp.ne.s32 	%p33, %r66, 0;
	add.s64 	%rd19, %rd19, 4;
	@%p33 bra 	$L__BB2_23;
$L__BB2_28:
	st.global.u32 	[%rd2], %r70;
$L__BB2_29:
	ret;

}
	// .globl	_Z11integrateLRPfS_S_S_fb
.visible .entry _Z11integrateLRPfS_S_S_fb(
	.param .u64 .ptr .align 1 _Z11integrateLRPfS_S_S_fb_param_0,
	.param .u64 .ptr .align 1 _Z11integrateLRPfS_S_S_fb_param_1,
	.param .u64 .ptr .align 1 _Z11integrateLRPfS_S_S_fb_param_2,
	.param .u64 .ptr .align 1 _Z11integrateLRPfS_S_S_fb_param_3,
	.param .f32 _Z11integrateLRPfS_S_S_fb_param_4,
	.param .u8 _Z11integrateLRPfS_S_S_fb_param_5
)
{
	.reg .pred 	%p<34>;
	.reg .b16 	%rs<2>;
	.reg .b32 	%r<45>;
	.reg .b32 	%f<110>;
	.reg .b64 	%rd<68>;

	ld.param.u64 	%rd14, [_Z11integrateLRPfS_S_S_fb_param_0];
	ld.param.u64 	%rd15, [_Z11integrateLRPfS_S_S_fb_param_1];
	ld.param.u64 	%rd16, [_Z11integrateLRPfS_S_S_fb_param_2];
	ld.param.u64 	%rd17, [_Z11integrateLRPfS_S_S_fb_param_3];
	ld.param.f32 	%f31, [_Z11integrateLRPfS_S_S_fb_param_4];
	ld.param.s8 	%rs1, [_Z11integrateLRPfS_S_S_fb_param_5];
	cvta.to.global.u64 	%rd1, %rd17;
	mov.u32 	%r25, %tid.x;
	mov.u32 	%r26, %ntid.x;
	mov.u32 	%r27, %ctaid.x;
	mad.lo.s32 	%r1, %r26, %r27, %r25;
	ld.const.u32 	%r28, [numPoints];
	setp.ge.s32 	%p1, %r1, %r28;
	@%p1 bra 	$L__BB3_35;
	cvta.to.global.u64 	%rd18, %rd16;
	cvta.to.global.u64 	%rd19, %rd14;
	cvta.to.global.u64 	%rd20, %rd15;
	ld.const.u32 	%r2, [numFreqs];
	mul.lo.s32 	%r30, %r2, %r1;
	mul.wide.s32 	%rd21, %r30, 4;
	add.s64 	%rd2, %rd19, %rd21;
	mul.wide.s32 	%rd22, %r1, 4;
	add.s64 	%rd3, %rd20, %rd22;
	add.s64 	%rd23, %rd18, %rd22;
	ld.global.f32 	%f1, [%rd23];
	mov.b32 	%r33, 0;
$L__BB3_2:
	mov.u32 	%r40, %r33;
	add.s32 	%r33, %r40, 1;
	mul.wide.u32 	%rd24, %r40, 4;
	add.s64 	%rd25, %rd1, %rd24;
	ld.global.f32 	%f32, [%rd25];
	setp.lt.f32 	%p2, %f32, %f1;
	@%p2 bra 	$L__BB3_2;
	add.s64 	%rd27, %rd2, %rd24;
	ld.global.f32 	%f33, [%rd27];
	mul.f32 	%f2, %f31, %f33;
	setp.eq.s16 	%p3, %rs1, 0;
	@%p3 bra 	$L__BB3_4;
	bra.uni 	$L__BB3_21;
$L__BB3_4:
	setp.ge.s32 	%p18, %r40, %r2;
	@%p18 bra 	$L__BB3_8;
	max.s32 	%r5, %r2, %r33;
	mov.u32 	%r39, %r40;
$L__BB3_6:
	mul.wide.u32 	%rd46, %r39, 4;
	add.s64 	%rd47, %rd2, %rd46;
	ld.global.f32 	%f65, [%rd47];
	setp.leu.f32 	%p19, %f65, %f2;
	mov.u32 	%r40, %r39;
	@%p19 bra 	$L__BB3_8;
	add.s32 	%r39, %r39, 1;
	setp.lt.s32 	%p20, %r39, %r2;
	mov.u32 	%r40, %r5;
	@%p20 bra 	$L__BB3_6;
$L__BB3_8:
	setp.ge.s32 	%p21, %r40, %r2;
	mov.f32 	%f103, 0f7F800000;
	@%p21 bra 	$L__BB3_10;
	mul.wide.u32 	%rd48, %r40, 4;
	add.s64 	%rd49, %rd1, %rd48;
	ld.global.f32 	%f103, [%rd49];
$L__BB3_10:
	mov.b32 	%r44, 0;
$L__BB3_11:
	mov.u32 	%r43, %r44;
	mul.wide.u32 	%rd50, %r43, 4;
	add.s64 	%rd9, %rd1, %rd50;
	ld.global.f32 	%f19, [%rd9];
	setp.lt.f32 	%p22, %f19, %f1;
	setp.lt.s32 	%p23, %r43, %r2;
	and.pred  	%p24, %p22, %p23;
	add.s32 	%r44, %r43, 1;
	@%p24 bra 	$L__BB3_11;
	setp.eq.s32 	%p25, %r43, %r2;
	mov.f32 	%f108, 0f00000000;
	@%p25 bra 	$L__BB3_20;
	setp.eq.s32 	%p26, %r43, 0;
	mov.f32 	%f108, 0f00000000;
	@%p26 bra 	$L__BB3_15;
	sub.f32 	%f69, %f19, %f1;
	add.s64 	%rd52, %rd2, %rd50;
	ld.global.f32 	%f70, [%rd52+-4];
	ld.global.f32 	%f71, [%rd9+-4];
	sub.f32 	%f72, %f1, %f71;
	sub.f32 	%f73, %f19, %f71;
	div.rn.f32 	%f74, %f72, %f73;
	ld.global.f32 	%f75, [%rd52];
	sub.f32 	%f76, %f75, %f70;
	fma.rn.f32 	%f77, %f74, %f76, %f70;
	add.f32 	%f78, %f75, %f77;
	mul.f32 	%f79, %f69, %f78;
	fma.rn.f32 	%f108, %f79, 0f3F000000, 0f00000000;
$L__BB3_15:
	cvt.u64.u32 	%rd67, %r44;
	ld.global.f32 	%f107, [%rd9+4];
	setp.geu.f32 	%p27, %f107, %f103;
	setp.ge.s32 	%p28, %r44, %r2;
	or.pred  	%p29, %p27, %p28;
	@%p29 bra 	$L__BB3_18;
	mov.u32 	%r42, %r43;
$L__BB3_17:
	cvt.u32.u64 	%r43, %rd67;
	shl.b64 	%rd53, %rd67, 2;
	add.s64 	%rd54, %rd2, %rd53;
	ld.global.f32 	%f80, [%rd54];
	mul.wide.u32 	%rd55, %r42, 4;
	add.s64 	%rd56, %rd2, %rd55;
	ld.global.f32 	%f81, [%rd56];
	add.f32 	%f82, %f80, %f81;
	add.s64 	%rd57, %rd1, %rd55;
	ld.global.f32 	%f83, [%rd57];
	sub.f32 	%f84, %f107, %f83;
	mul.f32 	%f85, %f82, %f84;
	fma.rn.f32 	%f108, %f85, 0f3F000000, %f108;
	add.s32 	%r44, %r43, 1;
	cvt.u64.u32 	%rd67, %r44;
	add.s64 	%rd58, %rd1, %rd53;
	ld.global.f32 	%f107, [%rd58+4];
	setp.lt.f32 	%p30, %f107, %f103;
	setp.lt.s32 	%p31, %r44, %r2;
	and.pred  	%p32, %p30, %p31;
	mov.u32 	%r42, %r43;
	@%p32 bra 	$L__BB3_17;
$L__BB3_18:
	setp.eq.s32 	%p33, %r44, %r2;
	@%p33 bra 	$L__BB3_20;
	mul.wide.u32 	%rd59, %r43, 4;
	add.s64 	%rd60, %rd1, %rd59;
	ld.global.f32 	%f86, [%rd60];
	sub.f32 	%f87, %f103, %f86;
	add.s64 	%rd61, %rd2, %rd59;
	ld.global.f32 	%f88, [%rd61];
	sub.f32 	%f89, %f107, %f86;
	div.rn.f32 	%f90, %f87, %f89;
	shl.b64 	%rd62, %rd67, 2;
	add.s64 	%rd63, %rd2, %rd62;
	ld.global.f32 	%f91, [%rd63];
	sub.f32 	%f92, %f91, %f88;
	fma.rn.f32 	%f93, %f90, %f92, %f88;
	add.f32 	%f94, %f88, %f93;
	mul.f32 	%f95, %f87, %f94;
	fma.rn.f32 	%f108, %f95, 0f3F000000, %f108;
$L__BB3_20:
	st.global.f32 	[%rd3], %f108;
	bra.uni 	$L__BB3_35;
$L__BB3_21:
	mul.wide.u32 	%rd28, %r40, 4;
	add.s64 	%rd29, %rd2, %rd28;
	ld.global.f32 	%f34, [%rd29];
	setp.leu.f32 	%p4, %f34, %f2;
	@%p4 bra 	$L__BB3_23;
	add.s32 	%r7, %r40, -1;
	setp.gt.s32 	%p5, %r40, 0;
	mov.f32 	%f96, 0fFF800000;
	mov.u32 	%r40, %r7;
	@%p5 bra 	$L__BB3_21;
	bra.uni 	$L__BB3_24;
$L__BB3_23:
	add.s64 	%rd31, %rd1, %rd28;
	ld.global.f32 	%f96, [%rd31];
$L__BB3_24:
	mov.b32 	%r38, 0;
$L__BB3_25:
	mov.u32 	%r37, %r38;
	mul.wide.u32 	%rd32, %r37, 4;
	add.s64 	%rd4, %rd1, %rd32;
	ld.global.f32 	%f5, [%rd4];
	setp.lt.f32 	%p6, %f5, %f96;
	setp.lt.s32 	%p7, %r37, %r2;
	and.pred  	%p8, %p6, %p7;
	add.s32 	%r38, %r37, 1;
	@%p8 bra 	$L__BB3_25;
	setp.eq.s32 	%p9, %r37, %r2;
	mov.f32 	%f101, 0f00000000;
	@%p9 bra 	$L__BB3_34;
	setp.eq.s32 	%p10, %r37, 0;
	mov.f32 	%f101, 0f00000000;
	@%p10 bra 	$L__BB3_29;
	sub.f32 	%f38, %f5, %f96;
	add.s64 	%rd34, %rd2, %rd32;
	ld.global.f32 	%f39, [%rd34+-4];
	ld.global.f32 	%f40, [%rd4+-4];
	sub.f32 	%f41, %f96, %f40;
	sub.f32 	%f42, %f5, %f40;
	div.rn.f32 	%f43, %f41, %f42;
	ld.global.f32 	%f44, [%rd34];
	sub.f32 	%f45, %f44, %f39;
	fma.rn.f32 	%f46, %f43, %f45, %f39;
	add.f32 	%f47, %f44, %f46;
	mul.f32 	%f48, %f38, %f47;
	fma.rn.f32 	%f101, %f48, 0f3F000000, 0f00000000;
$L__BB3_29:
	cvt.u64.u32 	%rd65, %r38;
	ld.global.f32 	%f100, [%rd4+4];
	setp.geu.f32 	%p11, %f100, %f1;
	setp.ge.s32 	%p12, %r38, %r2;
	or.pred  	%p13, %p11, %p12;
	@%p13 bra 	$L__BB3_32;
	mov.u32 	%r36, %r37;
$L__BB3_31:
	cvt.u32.u64 	%r37, %rd65;
	shl.b64 	%rd35, %rd65, 2;
	add.s64 	%rd36, %rd2, %rd35;
	ld.global.f32 	%f49, [%rd36];
	mul.wide.u32 	%rd37, %r36, 4;
	add.s64 	%rd38, %rd2, %rd37;
	ld.global.f32 	%f50, [%rd38];
	add.f32 	%f51, %f49, %f50;
	add.s64 	%rd39, %rd1, %rd37;
	ld.global.f32 	%f52, [%rd39];
	sub.f32 	%f53, %f100, %f52;
	mul.f32 	%f54, %f51, %f53;
	fma.rn.f32 	%f101, %f54, 0f3F000000, %f101;
	add.s32 	%r38, %r37, 1;
	cvt.u64.u32 	%rd65, %r38;
	add.s64 	%rd40, %rd1, %rd35;
	ld.global.f32 	%f100, [%rd40+4];
	setp.lt.f32 	%p14, %f100, %f1;
	setp.lt.s32 	%p15, %r38, %r2;
	and.pred  	%p16, %p14, %p15;
	mov.u32 	%r36, %r37;
	@%p16 bra 	$L__BB3_31;
$L__BB3_32:
	setp.eq.s32 	%p17, %r38, %r2;
	@%p17 bra 	$L__BB3_34;
	mul.wide.u32 	%rd41, %r37, 4;
	add.s64 	%rd42, %rd1, %rd41;
	ld.global.f32 	%f55, [%rd42];
	sub.f32 	%f56, %f1, %f55;
	add.s64 	%rd43, %rd2, %rd41;
	ld.global.f32 	%f57, [%rd43];
	sub.f32 	%f58, %f100, %f55;
	div.rn.f32 	%f59, %f56, %f58;
	shl.b64 	%rd44, %rd65, 2;
	add.s64 	%rd45, %rd2, %rd44;
	ld.global.f32 	%f60, [%rd45];
	sub.f32 	%f61, %f60, %f57;
	fma.rn.f32 	%f62, %f59, %f61, %f57;
	add.f32 	%f63, %f57, %f62;
	mul.f32 	%f64, %f56, %f63;
	fma.rn.f32 	%f101, %f64, 0f3F000000, %f101;
$L__BB3_34:
	st.global.f32 	[%rd3], %f101;
$L__BB3_35:
	ret;

}
	// .globl	_Z15integrateBoundsPfS_S_S_
.visible .entry _Z15integrateBoundsPfS_S_S_(
	.param .u64 .ptr .align 1 _Z15integrateBoundsPfS_S_S__param_0,
	.param .u64 .ptr .align 1 _Z15integrateBoundsPfS_S_S__param_1,
	.param .u64 .ptr .align 1 _Z15integrateBoundsPfS_S_S__param_2,
	.param .u64 .ptr .align 1 _Z15integrateBoundsPfS_S_S__param_3
)
{
	.reg .pred 	%p<14>;
	.reg .b32 	%r<20>;
	.reg .b32 	%f<50>;
	.reg .b64 	%rd<37>;

	ld.param.u64 	%rd9, [_Z15integrateBoundsPfS_S_S__param_0];
	ld.param.u64 	%rd10, [_Z15integrateBoundsPfS_S_S__param_1];
	ld.param.u64 	%rd11, [_Z15integrateBoundsPfS_S_S__param_2];
	ld.param.u64 	%rd12, [_Z15integrateBoundsPfS_S_S__param_3];
	cvta.to.global.u64 	%rd1, %rd12;
	mov.u32 	%r11, %tid.x;
	mov.u32 	%r12, %ntid.x;
	mov.u32 	%r13, %ctaid.x;
	mad.lo.s32 	%r1, %r12, %r13, %r11;
	ld.const.u32 	%r2, [numPoints];
	setp.ge.s32 	%p1, %r1, %r2;
	@%p1 bra 	$L__BB4_12;
	cvta.to.global.u64 	%rd13, %rd11;
	cvta.to.global.u64 	%rd14, %rd9;
	cvta.to.global.u64 	%rd15, %rd10;
	ld.const.u32 	%r3, [numFreqs];
	mul.lo.s32 	%r15, %r3, %r1;
	mul.wide.s32 	%rd16, %r15, 4;
	add.s64 	%rd2, %rd14, %rd16;
	mul.wide.s32 	%rd17, %r1, 4;
	add.s64 	%rd3, %rd15, %rd17;
	add.s64 	%rd18, %rd13, %rd17;
	ld.global.f32 	%f1, [%rd18];
	mul.wide.s32 	%rd19, %r2, 4;
	add.s64 	%rd20, %rd18, %rd19;
	ld.global.f32 	%f2, [%rd20];
	mov.b32 	%r19, 0;
$L__BB4_2:
	mov.u32 	%r18, %r19;
	mul.wide.u32 	%rd21, %r18, 4;
	add.s64 	%rd4, %rd1, %rd21;
	ld.global.f32 	%f3, [%rd4];
	setp.lt.f32 	%p2, %f3, %f1;
	setp.lt.s32 	%p3, %r18, %r3;
	and.pred  	%p4, %p2, %p3;
	add.s32 	%r19, %r18, 1;
	@%p4 bra 	$L__BB4_2;
	setp.eq.s32 	%p5, %r18, %r3;
	mov.f32 	%f48, 0f00000000;
	@%p5 bra 	$L__BB4_11;
	setp.eq.s32 	%p6, %r18, 0;
	mov.f32 	%f48, 0f00000000;
	@%p6 bra 	$L__BB4_6;
	sub.f32 	%f17, %f3, %f1;
	add.s64 	%rd23, %rd2, %rd21;
	ld.global.f32 	%f18, [%rd23+-4];
	ld.global.f32 	%f19, [%rd4+-4];
	sub.f32 	%f20, %f1, %f19;
	sub.f32 	%f21, %f3, %f19;
	div.rn.f32 	%f22, %f20, %f21;
	ld.global.f32 	%f23, [%rd23];
	sub.f32 	%f24, %f23, %f18;
	fma.rn.f32 	%f25, %f22, %f24, %f18;
	add.f32 	%f26, %f23, %f25;
	mul.f32 	%f27, %f17, %f26;
	fma.rn.f32 	%f48, %f27, 0f3F000000, 0f00000000;
$L__BB4_6:
	cvt.u64.u32 	%rd36, %r19;
	ld.global.f32 	%f47, [%rd4+4];
	setp.geu.f32 	%p7, %f47, %f2;
	setp.ge.s32 	%p8, %r19, %r3;
	or.pred  	%p9, %p7, %p8;
	@%p9 bra 	$L__BB4_9;
	mov.u32 	%r17, %r18;
$L__BB4_8:
	cvt.u32.u64 	%r18, %rd36;
	shl.b64 	%rd24, %rd36, 2;
	add.s64 	%rd25, %rd2, %rd24;
	ld.global.f32 	%f28, [%rd25];
	mul.wide.u32 	%rd26, %r17, 4;
	add.s64 	%rd27, %rd2, %rd26;
	ld.global.f32 	%f29, [%rd27];
	add.f32 	%f30, %f28, %f29;
	add.s64 	%rd28, %rd1, %rd26;
	ld.global.f32 	%f31, [%rd28];
	sub.f32 	%f32, %f47, %f31;
	mul.f32 	%f33, %f30, %f32;
	fma.rn.f32 	%f48, %f33, 0f3F000000, %f48;
	add.s32 	%r19, %r18, 1;
	cvt.u64.u32 	%rd36, %r19;
	add.s64 	%rd29, %rd1, %rd24;
	ld.global.f32 	%f47, [%rd29+4];
	setp.lt.f32 	%p10, %f47, %f2;
	setp.lt.s32 	%p11, %r19, %r3;
	and.pred  	%p12, %p10, %p11;
	mov.u32 	%r17, %r18;
	@%p12 bra 	$L__BB4_8;
$L__BB4_9:
	setp.eq.s32 	%p13, %r19, %r3;
	@%p13 bra 	$L__BB4_11;
	mul.wide.u32 	%rd30, %r18, 4;
	add.s64 	%rd31, %rd1, %rd30;
	ld.global.f32 	%f34, [%rd31];
	sub.f32 	%f35, %f2, %f34;
	add.s64 	%rd32, %rd2, %rd30;
	ld.global.f32 	%f36, [%rd32];
	sub.f32 	%f37, %f47, %f34;
	div.rn.f32 	%f38, %f35, %f37;
	shl.b64 	%rd33, %rd36, 2;
	add.s64 	%rd34, %rd2, %rd33;
	ld.global.f32 	%f39, [%rd34];
	sub.f32 	%f40, %f39, %f36;
	fma.rn.f32 	%f41, %f38, %f40, %f36;
	add.f32 	%f42, %f36, %f41;
	mul.f32 	%f43, %f35, %f42;
	fma.rn.f32 	%f48, %f43, 0f3F000000, %f48;
$L__BB4_11:
	st.global.f32 	[%rd3], %f48;
$L__BB4_12:
	ret;

}
	// .globl	_Z4fwhmPfS_S_
.visible .entry _Z4fwhmPfS_S_(
	.param .u64 .ptr .align 1 _Z4fwhmPfS_S__param_0,
	.param .u64 .ptr .align 1 _Z4fwhmPfS_S__param_1,
	.param .u64 .ptr .align 1 _Z4fwhmPfS_S__param_2
)
{
	.reg .pred 	%p<49>;
	.reg .b32 	%r<118>;
	.reg .b32 	%f<94>;
	.reg .b64 	%rd<41>;

	ld.param.u64 	%rd12, [_Z4fwhmPfS_S__param_0];
	ld.param.u64 	%rd13, [_Z4fwhmPfS_S__param_1];
	ld.param.u64 	%rd14, [_Z4fwhmPfS_S__param_2];
	cvta.to.global.u64 	%rd1, %rd14;
	mov.u32 	%r39, %tid.x;
	mov.u32 	%r40, %ntid.x;
	mov.u32 	%r41, %ctaid.x;
	mad.lo.s32 	%r1, %r40, %r41, %r39;
	ld.const.u32 	%r42, [numPoints];
	setp.ge.s32 	%p1, %r1, %r42;
	@%p1 bra 	$L__BB5_22;
	cvta.to.global.u64 	%rd2, %rd12;
	cvta.to.global.u64 	%rd15, %rd13;
	ld.const.u32 	%r2, [numFreqs];
	mul.lo.s32 	%r3, %r2, %r1;
	mul.wide.s32 	%rd16, %r3, 4;
	add.s64 	%rd3, %rd2, %rd16;
	mul.wide.s32 	%rd17, %r1, 4;
	add.s64 	%rd4, %rd15, %rd17;
	setp.lt.s32 	%p2, %r2, 2;
	mov.b32 	%r115, 0;
	@%p2 bra 	$L__BB5_15;
	ld.global.f32 	%f91, [%rd3];
	add.s32 	%r4, %r2, -1;
	and.b32  	%r5, %r4, 15;
	setp.lt.u32 	%p3, %r2, 17;
	mov.b32 	%r115, 0;
	mov.b32 	%r107, 1;
	@%p3 bra 	$L__BB5_6;
	and.b32  	%r6, %r4, -16;
	add.s64 	%rd19, %rd16, %rd2;
	add.s64 	%rd39, %rd19, 32;
	mov.b32 	%r101, 0;
	mov.u32 	%r115, %r101;
$L__BB5_4:
	.pragma "nounroll";
	add.s32 	%r48, %r101, 1;
	ld.global.f32 	%f16, [%rd39+-28];
	setp.gt.f32 	%p4, %f16, %f91;
	selp.f32 	%f17, %f16, %f91, %p4;
	selp.b32 	%r49, %r48, %r115, %p4;
	ld.global.f32 	%f18, [%rd39+-24];
	setp.gt.f32 	%p5, %f18, %f17;
	selp.f32 	%f19, %f18, %f17, %p5;
	add.s32 	%r50, %r101, 2;
	selp.b32 	%r51, %r50, %r49, %p5;
	ld.global.f32 	%f20, [%rd39+-20];
	setp.gt.f32 	%p6, %f20, %f19;
	selp.f32 	%f21, %f20, %f19, %p6;
	add.s32 	%r52, %r101, 3;
	selp.b32 	%r53, %r52, %r51, %p6;
	ld.global.f32 	%f22, [%rd39+-16];
	setp.gt.f32 	%p7, %f22, %f21;
	selp.f32 	%f23, %f22, %f21, %p7;
	add.s32 	%r54, %r101, 4;
	selp.b32 	%r55, %r54, %r53, %p7;
	ld.global.f32 	%f24, [%rd39+-12];
	setp.gt.f32 	%p8, %f24, %f23;
	selp.f32 	%f25, %f24, %f23, %p8;
	add.s32 	%r56, %r101, 5;
	selp.b32 	%r57, %r56, %r55, %p8;
	ld.global.f32 	%f26, [%rd39+-8];
	setp.gt.f32 	%p9, %f26, %f25;
	selp.f32 	%f27, %f26, %f25, %p9;
	add.s32 	%r58, %r101, 6;
	selp.b32 	%r59, %r58, %r57, %p9;
	ld.global.f32 	%f28, [%rd39+-4];
	setp.gt.f32 	%p10, %f28, %f27;
	selp.f32 	%f29, %f28, %f27, %p10;
	add.s32 	%r60, %r101, 7;
	selp.b32 	%r61, %r60, %r59, %p10;
	ld.global.f32 	%f30, [%rd39];
	setp.gt.f32 	%p11, %f30, %f29;
	selp.f32 	%f31, %f30, %f29, %p11;
	add.s32 	%r62, %r101, 8;
	selp.b32 	%r63, %r62, %r61, %p11;
	ld.global.f32 	%f32, [%rd39+4];
	setp.gt.f32 	%p12, %f32, %f31;
	selp.f32 	%f33, %f32, %f31, %p12;
	add.s32 	%r64, %r101, 9;
	selp.b32 	%r65, %r64, %r63, %p12;
	ld.global.f32 	%f34, [%rd39+8];
	setp.gt.f32 	%p13, %f34, %f33;
	selp.f32 	%f35, %f34, %f33, %p13;
	add.s32 	%r66, %r101, 10;
	selp.b32 	%r67, %r66, %r65, %p13;
	ld.global.f32 	%f36, [%rd39+12];
	setp.gt.f32 	%p14, %f36, %f35;
	selp.f32 	%f37, %f36, %f35, %p14;
	add.s32 	%r68, %r101, 11;
	selp.b32 	%r69, %r68, %r67, %p14;
	ld.global.f32 	%f38, [%rd39+16];
	setp.gt.f32 	%p15, %f38, %f37;
	selp.f32 	%f39, %f38, %f37, %p15;
	add.s32 	%r70, %r101, 12;
	selp.b32 	%r71, %r70, %r69, %p15;
	ld.global.f32 	%f40, [%rd39+20];
	setp.gt.f32 	%p16, %f40, %f39;
	selp.f32 	%f41, %f40, %f39, %p16;
	add.s32 	%r72, %r101, 13;
	selp.b32 	%r73, %r72, %r71, %p16;
	ld.global.f32 	%f42, [%rd39+24];
	setp.gt.f32 	%p17, %f42, %f41;
	selp.f32 	%f43, %f42, %f41, %p17;
	add.s32 	%r74, %r101, 14;
	selp.b32 	%r75, %r74, %r73, %p17;
	ld.global.f32 	%f44, [%rd39+28];
	setp.gt.f32 	%p18, %f44, %f43;
	selp.f32 	%f45, %f44, %f43, %p18;
	add.s32 	%r76, %r101, 15;
	selp.b32 	%r77, %r76, %r75, %p18;
	ld.global.f32 	%f46, [%rd39+32];
	setp.gt.f32 	%p19, %f46, %f45;
	selp.f32 	%f91, %f46, %f45, %p19;
	add.s32 	%r101, %r101, 16;
	selp.b32 	%r115, %r101, %r77, %p19;
	add.s64 	%rd39, %rd39, 64;
	setp.ne.s32 	%p20, %r101, %r6;
	@%p20 bra 	$L__BB5_4;
	add.s32 	%r107, %r101, 1;
$L__BB5_6:
	setp.eq.s32 	%p21, %r5, 0;
	@%p21 bra 	$L__BB5_15;
	and.b32  	%r15, %r4, 7;
	setp.lt.u32 	%p22, %r5, 8;
	@%p22 bra 	$L__BB5_9;
	mul.wide.u32 	%rd20, %r107, 4;
	add.s64 	%rd21, %rd3, %rd20;
	ld.global.f32 	%f47, [%rd21];
	setp.gt.f32 	%p23, %f47, %f91;
	selp.f32 	%f48, %f47, %f91, %p23;
	selp.b32 	%r79, %r107, %r115, %p23;
	add.s32 	%r80, %r107, 1;
	ld.global.f32 	%f49, [%rd21+4];
	setp.gt.f32 	%p24, %f49, %f48;
	selp.f32 	%f50, %f49, %f48, %p24;
	selp.b32 	%r81, %r80, %r79, %p24;
	add.s32 	%r82, %r107, 2;
	ld.global.f32 	%f51, [%rd21+8];
	setp.gt.f32 	%p25, %f51, %f50;
	selp.f32 	%f52, %f51, %f50, %p25;
	selp.b32 	%r83, %r82, %r81, %p25;
	add.s32 	%r84, %r107, 3;
	ld.global.f32 	%f53, [%rd21+12];
	setp.gt.f32 	%p26, %f53, %f52;
	selp.f32 	%f54, %f53, %f52, %p26;
	selp.b32 	%r85, %r84, %r83, %p26;
	add.s32 	%r86, %r107, 4;
	ld.global.f32 	%f55, [%rd21+16];
	setp.gt.f32 	%p27, %f55, %f54;
	selp.f32 	%f56, %f55, %f54, %p27;
	selp.b32 	%r87, %r86, %r85, %p27;
	add.s32 	%r88, %r107, 5;
	ld.global.f32 	%f57, [%rd21+20];
	setp.gt.f32 	%p28, %f57, %f56;
	selp.f32 	%f58, %f57, %f56, %p28;
	selp.b32 	%r89, %r88, %r87, %p28;
	add.s32 	%r90, %r107, 6;
	ld.global.f32 	%f59, [%rd21+24];
	setp.gt.f32 	%p29, %f59, %f58;
	selp.f32 	%f60, %f59, %f58, %p29;
	selp.b32 	%r91, %r90, %r89, %p29;
	add.s32 	%r92, %r107, 7;
	ld.global.f32 	%f61, [%rd21+28];
	setp.gt.f32 	%p30, %f61, %f60;
	selp.f32 	%f91, %f61, %f60, %p30;
	selp.b32 	%r115, %r92, %r91, %p30;
	add.s32 	%r107, %r107, 8;
$L__BB5_9:
	setp.eq.s32 	%p31, %r15, 0;
	@%p31 bra 	$L__BB5_15;
	and.b32  	%r21, %r4, 3;
	setp.lt.u32 	%p32, %r15, 4;
	@%p32 bra 	$L__BB5_12;
	mul.wide.u32 	%rd22, %r107, 4;
	add.s64 	%rd23, %rd3, %rd22;
	ld.global.f32 	%f62, [%rd23];
	setp.gt.f32 	%p33, %f62, %f91;
	selp.f32 	%f63, %f62, %f91, %p33;
	selp.b32 	%r94, %r107, %r115, %p33;
	add.s32 	%r95, %r107, 1;
	ld.global.f32 	%f64, [%rd23+4];
	setp.gt.f32 	%p34, %f64, %f63;
	selp.f32 	%f65, %f64, %f63, %p34;
	selp.b32 	%r96, %r95, %r94, %p34;
	add.s32 	%r97, %r107, 2;
	ld.global.f32 	%f66, [%rd23+8];
	setp.gt.f32 	%p35, %f66, %f65;
	selp.f32 	%f67, %f66, %f65, %p35;
	selp.b32 	%r98, %r97, %r96, %p35;
	add.s32 	%r99, %r107, 3;
	ld.global.f32 	%f68, [%rd23+12];
	setp.gt.f32 	%p36, %f68, %f67;
	selp.f32 	%f91, %f68, %f67, %p36;
	selp.b32 	%r115, %r99, %r98, %p36;
	add.s32 	%r107, %r107, 4;
$L__BB5_12:
	setp.eq.s32 	%p37, %r21, 0;
	@%p37 bra 	$L__BB5_15;
	mul.wide.u32 	%rd25, %r107, 4;
	add.s64 	%rd26, %rd16, %rd25;
	add.s64 	%rd40, %rd2, %rd26;
	neg.s32 	%r112, %r21;
$L__BB5_14:
	.pragma "nounroll";
	ld.global.f32 	%f69, [%rd40];
	setp.gt.f32 	%p38, %f69, %f91;
	selp.f32 	%f91, %f69, %f91, %p38;
	selp.b32 	%r115, %r107, %r115, %p38;
	add.s32 	%r107, %r107, 1;
	add.s64 	%rd40, %rd40, 4;
	add.s32 	%r112, %r112, 1;
	setp.ne.s32 	%p39, %r112, 0;
	@%p39 bra 	$L__BB5_14;
$L__BB5_15:
	mul.wide.u32 	%rd27, %r115, 4;
	add.s64 	%rd28, %rd3, %rd27;
	ld.global.f32 	%f70, [%rd28];
	mul.f32 	%f11, %f70, 0f3F000000;
	mov.u32 	%r116, %r115;
$L__BB5_16:
	mov.u32 	%r35, %r116;
	mul.wide.u32 	%rd29, %r35, 4;
	add.s64 	%rd30, %rd3, %rd29;
	ld.global.f32 	%f12, [%rd30];
	setp.gt.f32 	%p40, %f12, %f11;
	setp.lt.s32 	%p41, %r35, %r2;
	and.pred  	%p42, %p40, %p41;
	add.s32 	%r116, %r35, 1;
	@%p42 bra 	$L__BB5_16;
	mul.wide.s32 	%rd31, %r35, 4;
	add.s64 	%rd32, %rd1, %rd31;
	ld.global.f32 	%f71, [%rd32+-4];
	add.s64 	%rd34, %rd1, %rd29;
	ld.global.f32 	%f72, [%rd34];
	sub.f32 	%f73, %f72, %f71;
	sub.f32 	%f74, %f11, %f12;
	mul.f32 	%f75, %f73, %f74;
	add.s64 	%rd35, %rd3, %rd31;
	ld.global.f32 	%f76, [%rd35+-4];
	sub.f32 	%f77, %f76, %f12;
	div.rn.f32 	%f78, %f75, %f77;
	add.f32 	%f13, %f71, %f78;
$L__BB5_18:
	mul.wide.s32 	%rd36, %r115, 4;
	add.s64 	%rd11, %rd3, %rd36;
	ld.global.f32 	%f14, [%rd11];
	setp.gt.f32 	%p43, %f14, %f11;
	setp.gt.s32 	%p44, %r115, -1;
	and.pred  	%p45, %p44, %p43;
	add.s32 	%r115, %r115, -1;
	@%p45 bra 	$L__BB5_18;
	add.s64 	%rd38, %rd1, %rd36;
	ld.global.f32 	%f79, [%rd38];
	ld.global.f32 	%f80, [%rd38+4];
	sub.f32 	%f81, %f80, %f79;
	sub.f32 	%f82, %f11, %f14;
	mul.f32 	%f83, %f81, %f82;
	ld.global.f32 	%f84, [%rd11+4];
	sub.f32 	%f85, %f84, %f14;
	div.rn.f32 	%f86, %f83, %f85;
	add.f32 	%f87, %f79, %f86;
	setp.num.f32 	%p46, %f13, %f13;
	setp.num.f32 	%p47, %f87, %f87;
	and.pred  	%p48, %p46, %p47;
	@%p48 bra 	$L__BB5_21;
	mov.b32 	%r100, 0;
	st.global.u32 	[%rd4], %r100;
	bra.uni 	$L__BB5_22;
$L__BB5_21:
	sub.f32 	%f88, %f13, %f87;
	st.global.f32 	[%rd4], %f88;
$L__BB5_22:
	ret;

}


// ===== COMPILED SASS (sm_100) =====

	.target	sm_100

	.elftype	@"ET_EXEC"


//--------------------- .note.nv.tkinfo           --------------------------
	.section	.note.nv.tkinfo,"",@"SHT_NOTE"
	.sectionflags	@"SHF_NOTE_NV_TKINFO"
	.tkinfo
        /*0018*/ 	.word	0x00000002
        /*0030*/ 	.string	""
        /*0030*/ 	.string	"ptxas"
        /*0030*/ 	.string	"Cuda compilation tools, release 13.0, V13.0.88"
        /*0030*/ 	.string	"Build cuda_13.0.r13.0/compiler.36424714_0"
        /*0030*/ 	.string	"-arch sm_100 -m 64 "



//--------------------- .note.nv.cuinfo           --------------------------
	.section	.note.nv.cuinfo,"",@"SHT_NOTE"
	.sectionflags	@"SHF_NOTE_NV_CUINFO"
        /*0018*/ 	.short	0x0002
        /*001a*/ 	.short	0x0064
        /*001c*/ 	.short	0x0082
	.zero		2


//--------------------- .nv.info                  --------------------------
	.section	.nv.info,"",@"SHT_CUDA_INFO"
	.align	4


	//----- nvinfo : EIATTR_REGCOUNT
	.align		4
        /*0000*/ 	.byte	0x04, 0x2f
        /*0002*/ 	.short	(.L_4 - .L_3)
	.align		4
.L_3:
        /*0004*/ 	.word	index@(_Z3regPfS_S_fb)
        /*0008*/ 	.word	0x00000020


	//----- nvinfo : EIATTR_FRAME_SIZE
	.align		4
.L_4:
        /*000c*/ 	.byte	0x04, 0x11
        /*000e*/ 	.short	(.L_6 - .L_5)
	.align		4
.L_5:
        /*0010*/ 	.word	index@($__internal_5_$__cuda_sm3x_div_rn_noftz_f32_slowpath)
        /*0014*/ 	.word	0x00000000


	//----- nvinfo : EIATTR_FRAME_SIZE
	.align		4
.L_6:
        /*0018*/ 	.byte	0x04, 0x11
        /*001a*/ 	.short	(.L_8 - .L_7)
	.align		4
.L_7:
        /*001c*/ 	.word	index@($__internal_4_$__cuda_sm20_sqrt_rn_f32_slowpath)
        /*0020*/ 	.word	0x00000000


	//----- nvinfo : EIATTR_FRAME_SIZE
	.align		4
.L_8:
        /*0024*/ 	.byte	0x04, 0x11
        /*0026*/ 	.short	(.L_10 - .L_9)
	.align		4
.L_9:
        /*0028*/ 	.word	index@($__internal_3_$__cuda_sm20_rcp_rn_f32_slowpath)
        /*002c*/ 	.word	0x00000000


	//----- nvinfo : EIATTR_FRAME_SIZE
	.align		4
.L_10:
        /*0030*/ 	.byte	0x04, 0x11
        /*0032*/ 	.short	(.L_12 - .L_11)
	.align		4
.L_11:
        /*0034*/ 	.word	index@(_Z3regPfS_S_fb)
        /*0038*/ 	.word	0x00000000


	//----- nvinfo : EIATTR_REGCOUNT
	.align		4
.L_12:
        /*003c*/ 	.byte	0x04, 0x2f
        /*003e*/ 	.short	(.L_14 - .L_13)
	.align		4
.L_13:
        /*0040*/ 	.word	index@(_Z9findPeaksPfS_S_)
        /*0044*/ 	.word	0x00000020


	//----- nvinfo : EIATTR_FRAME_SIZE
	.align		4
.L_14:
        /*0048*/ 	.byte	0x04, 0x11
        /*004a*/ 	.short	(.L_16 - .L_15)
	.align		4
.L_15:
        /*004c*/ 	.word	index@(_Z9findPeaksPfS_S_)
        /*0050*/ 	.word	0x00000000


	//----- nvinfo : EIATTR_REGCOUNT
	.align		4
.L_16:
        /*0054*/ 	.byte	0x04, 0x2f
        /*0056*/ 	.short	(.L_18 - .L_17)
	.align		4
.L_17:
        /*0058*/ 	.word	index@(_Z10countPeaksPfPiS_)
        /*005c*/ 	.word	0x00000011


	//----- nvinfo : EIATTR_FRAME_SIZE
	.align		4
.L_18:
        /*0060*/ 	.byte	0x04, 0x11
        /*0062*/ 	.short	(.L_20 - .L_19)
	.align		4
.L_19:
        /*0064*/ 	.word	index@(_Z10countPeaksPfPiS_)
        /*0068*/ 	.word	0x00000000


	//----- nvinfo : EIATTR_REGCOUNT
	.align		4
.L_20:
        /*006c*/ 	.byte	0x04, 0x2f
        /*006e*/ 	.short	(.L_22 - .L_21)
	.align		4
.L_21:
        /*0070*/ 	.word	index@(_Z11integrateLRPfS_S_S_fb)
        /*0074*/ 	.word	0x0000001c


	//----- nvinfo : EIATTR_FRAME_SIZE
	.align		4
.L_22:
        /*0078*/ 	.byte	0x04, 0x11
        /*007a*/ 	.short	(.L_24 - .L_23)
	.align		4
.L_23:
        /*007c*/ 	.word	index@($__internal_2_$__cuda_sm3x_div_rn_noftz_f32_slowpath)
        /*0080*/ 	.word	0x00000000


	//----- nvinfo : EIATTR_FRAME_SIZE
	.align		4
.L_24:
        /*0084*/ 	.byte	0x04, 0x11
        /*0086*/ 	.short	(.L_26 - .L_25)
	.align		4
.L_25:
        /*0088*/ 	.word	index@(_Z11integrateLRPfS_S_S_fb)
        /*008c*/ 	.word	0x00000000


	//----- nvinfo : EIATTR_REGCOUNT
	.align		4
.L_26:
        /*0090*/ 	.byte	0x04, 0x2f
        /*0092*/ 	.short	(.L_28 - .L_27)
	.align		4
.L_27:
        /*0094*/ 	.word	index@(_Z15integrateBoundsPfS_S_S_)
        /*0098*/ 	.word	0x0000001c


	//----- nvinfo : EIATTR_FRAME_SIZE
	.align		4
.L_28:
        /*009c*/ 	.byte	0x04, 0x11
        /*009e*/ 	.short	(.L_30 - .L_29)
	.align		4
.L_29:
        /*00a0*/ 	.word	index@($__internal_1_$__cuda_sm3x_div_rn_noftz_f32_slowpath)
        /*00a4*/ 	.word	0x00000000


	//----- nvinfo : EIATTR_FRAME_SIZE
	.align		4
.L_30:
        /*00a8*/ 	.byte	0x04, 0x11
        /*00aa*/ 	.short	(.L_32 - .L_31)
	.align		4
.L_31:
        /*00ac*/ 	.word	index@(_Z15integrateBoundsPfS_S_S_)
        /*00b0*/ 	.word	0x00000000


	//----- nvinfo : EIATTR_REGCOUNT
	.align		4
.L_32:
        /*00b4*/ 	.byte	0x04, 0x2f
        /*00b6*/ 	.short	(.L_34 - .L_33)
	.align		4
.L_33:
        /*00b8*/ 	.word	index@(_Z4fwhmPfS_S_)
        /*00bc*/ 	.word	0x0000001e


	//----- nvinfo : EIATTR_FRAME_SIZE
	.align		4
.L_34:
        /*00c0*/ 	.byte	0x04, 0x11
        /*00c2*/ 	.short	(.L_36 - .L_35)
	.align		4
.L_35:
        /*00c4*/ 	.word	index@($__internal_0_$__cuda_sm3x_div_rn_noftz_f32_slowpath)
        /*00c8*/ 	.word	0x00000000


	//----- nvinfo : EIATTR_FRAME_SIZE
	.align		4
.L_36:
        /*00cc*/ 	.byte	0x04, 0x11
        /*00ce*/ 	.short	(.L_38 - .L_37)
	.align		4
.L_37:
        /*00d0*/ 	.word	index@(_Z4fwhmPfS_S_)
        /*00d4*/ 	.word	0x00000000


	//----- nvinfo : EIATTR_MIN_STACK_SIZE
	.align		4
.L_38:
        /*00d8*/ 	.byte	0x04, 0x12
        /*00da*/ 	.short	(.L_40 - .L_39)
	.align		4
.L_39:
        /*00dc*/ 	.word	index@(_Z4fwhmPfS_S_)
        /*00e0*/ 	.word	0x00000000


	//----- nvinfo : EIATTR_MIN_STACK_SIZE
	.align		4
.L_40:
        /*00e4*/ 	.byte	0x04, 0x12
        /*00e6*/ 	.short	(.L_42 - .L_41)
	.align		4
.L_41:
        /*00e8*/ 	.word	index@(_Z15integrateBoundsPfS_S_S_)
        /*00ec*/ 	.word	0x00000000


	//----- nvinfo : EIATTR_MIN_STACK_SIZE
	.align		4
.L_42:
        /*00f0*/ 	.byte	0x04, 0x12
        /*00f2*/ 	.short	(.L_44 - .L_43)
	.align		4
.L_43:
        /*00f4*/ 	.word	index@(_Z11integrateLRPfS_S_S_fb)
        /*00f8*/ 	.word	0x00000000


	//----- nvinfo : EIATTR_MIN_STACK_SIZE
	.align		4
.L_44:
        /*00fc*/ 	.byte	0x04, 0x12
        /*00fe*/ 	.short	(.L_46 - .L_45)
	.align		4
.L_45:
        /*0100*/ 	.word	index@(_Z10countPeaksPfPiS_)
        /*0104*/ 	.word	0x00000000


	//----- nvinfo : EIATTR_MIN_STACK_SIZE
	.align		4
.L_46:
        /*0108*/ 	.byte	0x04, 0x12
        /*010a*/ 	.short	(.L_48 - .L_47)
	.align		4
.L_47:
        /*010c*/ 	.word	index@(_Z9findPeaksPfS_S_)
        /*0110*/ 	.word	0x00000000


	//----- nvinfo : EIATTR_MIN_STACK_SIZE
	.align		4
.L_48:
        /*0114*/ 	.byte	0x04, 0x12
        /*0116*/ 	.short	(.L_50 - .L_49)
	.align		4
.L_49:
        /*0118*/ 	.word	index@(_Z3regPfS_S_fb)
        /*011c*/ 	.word	0x00000000
.L_50:


//--------------------- .nv.compat                --------------------------
	.section	.nv.compat,"",@"SHT_CUDA_COMPAT_INFO"
	.align	4
        /*0000*/ 	.byte	0x02, 0x09, 0x00, 0x00, 0x02, 0x02, 0x01, 0x00, 0x02, 0x05, 0x05, 0x00, 0x03, 0x07, 0x01, 0x01
        /*0010*/ 	.byte	0x02, 0x03, 0x00, 0x00, 0x02, 0x06, 0x01, 0x00, 0x04, 0x0b, 0x08, 0x00, 0x01, 0x00, 0x00, 0x00
        /*0020*/ 	.byte	0x00, 0x00, 0x00, 0x00


//--------------------- .nv.info._Z4fwhmPfS_S_    --------------------------
	.section	.nv.info._Z4fwhmPfS_S_,"",@"SHT_CUDA_INFO"
	.sectionflags	@""
	.align	4


	//----- nvinfo : EIATTR_CUDA_API_VERSION
	.align		4
        /*0000*/ 	.byte	0x04, 0x37
        /*0002*/ 	.short	(.L_52 - .L_51)
.L_51:
        /*0004*/ 	.word	0x00000082


	//----- nvinfo : EIATTR_KPARAM_INFO
	.align		4
.L_52:
        /*0008*/ 	.byte	0x04, 0x17
        /*000a*/ 	.short	(.L_54 - .L_53)
.L_53:
        /*000c*/ 	.word	0x00000000
        /*0010*/ 	.short	0x0002
        /*0012*/ 	.short	0x0010
        /*0014*/ 	.byte	0x00, 0xf5, 0x21, 0x00


	//----- nvinfo : EIATTR_KPARAM_INFO
	.align		4
.L_54:
        /*0018*/ 	.byte	0x04, 0x17
        /*001a*/ 	.short	(.L_56 - .L_55)
.L_55:
        /*001c*/ 	.word	0x00000000
        /*0020*/ 	.short	0x0001
        /*0022*/ 	.short	0x0008
        /*0024*/ 	.byte	0x00, 0xf5, 0x21, 0x00


	//----- nvinfo : EIATTR_KPARAM_INFO
	.align		4
.L_56:
        /*0028*/ 	.byte	0x04, 0x17
        /*002a*/ 	.short	(.L_58 - .L_57)
.L_57:
        /*002c*/ 	.word	0x00000000
        /*0030*/ 	.short	0x0000
        /*0032*/ 	.short	0x0000
        /*0034*/ 	.byte	0x00, 0xf5, 0x21, 0x00


	//----- nvinfo : EIATTR_SPARSE_MMA_MASK
	.align		4
.L_58:
        /*0038*/ 	.byte	0x03, 0x50
        /*003a*/ 	.short	0x0000


	//----- nvinfo : EIATTR_MAXREG_COUNT
	.align		4
        /*003c*/ 	.byte	0x03, 0x1b
        /*003e*/ 	.short	0x00ff


	//----- nvinfo : EIATTR_MERCURY_ISA_VERSION
	.align		4
        /*0040*/ 	.byte	0x03, 0x5f
        /*0042*/ 	.short	0x0101


	//----- nvinfo : EIATTR_VRC_CTA_INIT_COUNT
	.align		4
        /*0044*/ 	.byte	0x02, 0x4a
	.zero		1
	.zero		1


	//----- nvinfo : EIATTR_EXIT_INSTR_OFFSETS
	.align		4
        /*0048*/ 	.byte	0x04, 0x1c
        /*004a*/ 	.short	(.L_60 - .L_59)


	//   ....[0]....
.L_59:
        /*004c*/ 	.word	0x00000070


	//   ....[1]....
        /*0050*/ 	.word	0x00000fd0


	//   ....[2]....
        /*0054*/ 	.word	0x00001000


	//----- nvinfo : EIATTR_CRS_STACK_SIZE
	.align		4
.L_60:
        /*0058*/ 	.byte	0x04, 0x1e
        /*005a*/ 	.short	(.L_62 - .L_61)
.L_61:
        /*005c*/ 	.word	0x00000000


	//----- nvinfo : EIATTR_CBANK_PARAM_SIZE
	.align		4
.L_62:
        /*0060*/ 	.byte	0x03, 0x19
        /*0062*/ 	.short	0x0018


	//----- nvinfo : EIATTR_PARAM_CBANK
	.align		4
        /*0064*/ 	.byte	0x04, 0x0a
        /*0066*/ 	.short	(.L_64 - .L_63)
	.align		4
.L_63:
        /*0068*/ 	.word	index@(.nv.constant0._Z4fwhmPfS_S_)
        /*006c*/ 	.short	0x0380
        /*006e*/ 	.short	0x0018


	//----- nvinfo : EIATTR_SW_WAR
	.align		4
.L_64:
        /*0070*/ 	.byte	0x04, 0x36
        /*0072*/ 	.short	(.L_66 - .L_65)
.L_65:
        /*0074*/ 	.word	0x00000008
.L_66:


//--------------------- .nv.info._Z15integrateBoundsPfS_S_S_ --------------------------
	.section	.nv.info._Z15integrateBoundsPfS_S_S_,"",@"SHT_CUDA_INFO"
	.sectionflags	@""
	.align	4


	//----- nvinfo : EIATTR_CUDA_API_VERSION
	.align		4
        /*0000*/ 	.byte	0x04, 0x37
        /*0002*/ 	.short	(.L_68 - .L_67)
.L_67:
        /*0004*/ 	.word	0x00000082


	//----- nvinfo : EIATTR_KPARAM_INFO
	.align		4
.L_68:
        /*0008*/ 	.byte	0x04, 0x17
        /*000a*/ 	.short	(.L_70 - .L_69)
.L_69:
        /*000c*/ 	.word	0x00000000
        /*0010*/ 	.short	0x0003
        /*0012*/ 	.short	0x0018
        /*0014*/ 	.byte	0x00, 0xf5, 0x21, 0x00


	//----- nvinfo : EIATTR_KPARAM_INFO
	.align		4
.L_70:
        /*0018*/ 	.byte	0x04, 0x17
        /*001a*/ 	.short	(.L_72 - .L_71)
.L_71:
        /*001c*/ 	.word	0x00000000
        /*0020*/ 	.short	0x0002
        /*0022*/ 	.short	0x0010
        /*0024*/ 	.byte	0x00, 0xf5, 0x21, 0x00


	//----- nvinfo : EIATTR_KPARAM_INFO
	.align		4
.L_72:
        /*0028*/ 	.byte	0x04, 0x17
        /*002a*/ 	.short	(.L_74 - .L_73)
.L_73:
        /*002c*/ 	.word	0x00000000
        /*0030*/ 	.short	0x0001
        /*0032*/ 	.short	0x0008
        /*0034*/ 	.byte	0x00, 0xf5, 0x21, 0x00


	//----- nvinfo : EIATTR_KPARAM_INFO
	.align		4
.L_74:
        /*0038*/ 	.byte	0x04, 0x17
        /*003a*/ 	.short	(.L_76 - .L_75)
.L_75:
        /*003c*/ 	.word	0x00000000
        /*0040*/ 	.short	0x0000
        /*0042*/ 	.short	0x0000
        /*0044*/ 	.byte	0x00, 0xf5, 0x21, 0x00


	//----- nvinfo : EIATTR_SPARSE_MMA_MASK
	.align		4
.L_76:
        /*0048*/ 	.byte	0x03, 0x50
        /*004a*/ 	.short	0x0000


	//----- nvinfo : EIATTR_MAXREG_COUNT
	.align		4
        /*004c*/ 	.byte	0x03, 0x1b
        /*004e*/ 	.short	0x00ff


	//----- nvinfo : EIATTR_MERCURY_ISA_VERSION
	.align		4
        /*0050*/ 	.byte	0x03, 0x5f
        /*0052*/ 	.short	0x0101


	//----- nvinfo : EIATTR_VRC_CTA_INIT_COUNT
	.align		4
        /*0054*/ 	.byte	0x02, 0x4a
	.zero		1
	.zero		1


	//----- nvinfo : EIATTR_EXIT_INSTR_OFFSETS
	.align		4
        /*0058*/ 	.byte	0x04, 0x1c
        /*005a*/ 	.short	(.L_78 - .L_77)


	//   ....[0]....
.L_77:
        /*005c*/ 	.word	0x00000070


	//   ....[1]....
        /*0060*/ 	.word	0x00000870


	//----- nvinfo : EIATTR_CRS_STACK_SIZE
	.align		4
.L_78:
        /*0064*/ 	.byte	0x04, 0x1e
        /*0066*/ 	.short	(.L_80 - .L_79)
.L_79:
        /*0068*/ 	.word	0x00000000


	//----- nvinfo : EIATTR_CBANK_PARAM_SIZE
	.align		4
.L_80:
        /*006c*/ 	.byte	0x03, 0x19
        /*006e*/ 	.short	0x0020


	//----- nvinfo : EIATTR_PARAM_CBANK
	.align		4
        /*0070*/ 	.byte	0x04, 0x0a
        /*0072*/ 	.short	(.L_82 - .L_81)
	.align		4
.L_81:
        /*0074*/ 	.word	index@(.nv.constant0._Z15integrateBoundsPfS_S_S_)
        /*0078*/ 	.short	0x0380
        /*007a*/ 	.short	0x0020


	//----- nvinfo : EIATTR_SW_WAR
	.align		4
.L_82:
        /*007c*/ 	.byte	0x04, 0x36
        /*007e*/ 	.short	(.L_84 - .L_83)
.L_83:
        /*0080*/ 	.word	0x00000008
.L_84:


//--------------------- .nv.info._Z11integrateLRPfS_S_S_fb --------------------------
	.section	.nv.info._Z11integrateLRPfS_S_S_fb,"",@"SHT_CUDA_INFO"
	.sectionflags	@""
	.align	4


	//----- nvinfo : EIATTR_CUDA_API_VERSION
	.align		4
        /*0000*/ 	.byte	0x04, 0x37
        /*0002*/ 	.short	(.L_86 - .L_85)
.L_85:
        /*0004*/ 	.word	0x00000082


	//----- nvinfo : EIATTR_KPARAM_INFO
	.align		4
.L_86:
        /*0008*/ 	.byte	0x04, 0x17
        /*000a*/ 	.short	(.L_88 - .L_87)
.L_87:
        /*000c*/ 	.word	0x00000000
        /*0010*/ 	.short	0x0005
        /*0012*/ 	.short	0x0024
        /*0014*/ 	.byte	0x00, 0xf0, 0x05, 0x00


	//----- nvinfo : EIATTR_KPARAM_INFO
	.align		4
.L_88:
        /*0018*/ 	.byte	0x04, 0x17
        /*001a*/ 	.short	(.L_90 - .L_89)
.L_89:
        /*001c*/ 	.word	0x00000000
        /*0020*/ 	.short	0x0004
        /*0022*/ 	.short	0x0020
        /*0024*/ 	.byte	0x00, 0xf0, 0x11, 0x00


	//----- nvinfo : EIATTR_KPARAM_INFO
	.align		4
.L_90:
        /*0028*/ 	.byte	0x04, 0x17
        /*002a*/ 	.short	(.L_92 - .L_91)
.L_91:
        /*002c*/ 	.word	0x00000000
        /*0030*/ 	.short	0x0003
        /*0032*/ 	.short	0x0018
        /*0034*/ 	.byte	0x00, 0xf5, 0x21, 0x00


	//----- nvinfo : EIATTR_KPARAM_INFO
	.align		4
.L_92:
        /*0038*/ 	.byte	0x04, 0x17
        /*003a*/ 	.short	(.L_94 - .L_93)
.L_93:
        /*003c*/ 	.word	0x00000000
        /*0040*/ 	.short	0x0002
        /*0042*/ 	.short	0x0010
        /*0044*/ 	.byte	0x00, 0xf5, 0x21, 0x00


	//----- nvinfo : EIATTR_KPARAM_INFO
	.align		4
.L_94:
        /*0048*/ 	.byte	0x04, 0x17
        /*004a*/ 	.short	(.L_96 - .L_95)
.L_95:
        /*004c*/ 	.word	0x00000000
        /*0050*/ 	.short	0x0001
        /*0052*/ 	.short	0x0008
        /*0054*/ 	.byte	0x00, 0xf5, 0x21, 0x00


	//----- nvinfo : EIATTR_KPARAM_INFO
	.align		4
.L_96:
        /*0058*/ 	.byte	0x04, 0x17
        /*005a*/ 	.short	(.L_98 - .L_97)
.L_97:
        /*005c*/ 	.word	0x00000000
        /*0060*/ 	.short	0x0000
        /*0062*/ 	.short	0x0000
        /*0064*/ 	.byte	0x00, 0xf5, 0x21, 0x00


	//----- nvinfo : EIATTR_SPARSE_MMA_MASK
	.align		4
.L_98:
        /*0068*/ 	.byte	0x03, 0x50
        /*006a*/ 	.short	0x0000


	//----- nvinfo : EIATTR_MAXREG_COUNT
	.align		4
        /*006c*/ 	.byte	0x03, 0x1b
        /*006e*/ 	.short	0x00ff


	//----- nvinfo : EIATTR_MERCURY_ISA_VERSION
	.align		4
        /*0070*/ 	.byte	0x03, 0x5f
        /*0072*/ 	.short	0x0101


	//----- nvinfo : EIATTR_VRC_CTA_INIT_COUNT
	.align		4
        /*0074*/ 	.byte	0x02, 0x4a
	.zero		1
	.zero		1


	//----- nvinfo : EIATTR_EXIT_INSTR_OFFSETS
	.align		4
        /*0078*/ 	.byte	0x04, 0x1c
        /*007a*/ 	.short	(.L_100 - .L_99)


	//   ....[0]....
.L_99:
        /*007c*/ 	.word	0x00000070


	//   ....[1]....
        /*0080*/ 	.word	0x00000a80


	//   ....[2]....
        /*0084*/ 	.word	0x00001360


	//----- nvinfo : EIATTR_CRS_STACK_SIZE
	.align		4
.L_100:
        /*0088*/ 	.byte	0x04, 0x1e
        /*008a*/ 	.short	(.L_102 - .L_101)
.L_101:
        /*008c*/ 	.word	0x00000000


	//----- nvinfo : EIATTR_CBANK_PARAM_SIZE
	.align		4
.L_102:
        /*0090*/ 	.byte	0x03, 0x19
        /*0092*/ 	.short	0x0025


	//----- nvinfo : EIATTR_PARAM_CBANK
	.align		4
        /*0094*/ 	.byte	0x04, 0x0a
        /*0096*/ 	.short	(.L_104 - .L_103)
	.align		4
.L_103:
        /*0098*/ 	.word	index@(.nv.constant0._Z11integrateLRPfS_S_S_fb)
        /*009c*/ 	.short	0x0380
        /*009e*/ 	.short	0x0025


	//----- nvinfo : EIATTR_SW_WAR
	.align		4
.L_104:
        /*00a0*/ 	.byte	0x04, 0x36
        /*00a2*/ 	.short	(.L_106 - .L_105)
.L_105:
        /*00a4*/ 	.word	0x00000008
.L_106:


//--------------------- .nv.info._Z10countPeaksPfPiS_ --------------------------
	.section	.nv.info._Z10countPeaksPfPiS_,"",@"SHT_CUDA_INFO"
	.sectionflags	@""
	.align	4


	//----- nvinfo : EIATTR_CUDA_API_VERSION
	.align		4
        /*0000*/ 	.byte	0x04, 0x37
        /*0002*/ 	.short	(.L_108 - .L_107)
.L_107:
        /*0004*/ 	.word	0x00000082


	//----- nvinfo : EIATTR_KPARAM_INFO
	.align		4
.L_108:
        /*0008*/ 	.byte	0x04, 0x17
        /*000a*/ 	.short	(.L_110 - .L_109)
.L_109:
        /*000c*/ 	.word	0x00000000
        /*0010*/ 	.short	0x0002
        /*0012*/ 	.short	0x0010
        /*0014*/ 	.byte	0x00, 0xf5, 0x21, 0x00


	//----- nvinfo : EIATTR_KPARAM_INFO
	.align		4
.L_110:
        /*0018*/ 	.byte	0x04, 0x17
        /*001a*/ 	.short	(.L_112 - .L_111)
.L_111:
        /*001c*/ 	.word	0x00000000
        /*0020*/ 	.short	0x0001
        /*0022*/ 	.short	0x0008
        /*0024*/ 	.byte	0x00, 0xf5, 0x21, 0x00


	//----- nvinfo : EIATTR_KPARAM_INFO
	.align		4
.L_112:
        /*0028*/ 	.byte	0x04, 0x17
        /*002a*/ 	.short	(.L_114 - .L_113)
.L_113:
        /*002c*/ 	.word	0x00000000
        /*0030*/ 	.short	0x0000
        /*0032*/ 	.short	0x0000
        /*0034*/ 	.byte	0x00, 0xf5, 0x21, 0x00


	//----- nvinfo : EIATTR_SPARSE_MMA_MASK
	.align		4
.L_114:
        /*0038*/ 	.byte	0x03, 0x50
        /*003a*/ 	.short	0x0000


	//----- nvinfo : EIATTR_MAXREG_COUNT
	.align		4
        /*003c*/ 	.byte	0x03, 0x1b
        /*003e*/ 	.short	0x00ff


	//----- nvinfo : EIATTR_MERCURY_ISA_VERSION
	.align		4
        /*0040*/ 	.byte	0x03, 0x5f
        /*0042*/ 	.short	0x0101


	//----- nvinfo : EIATTR_VRC_CTA_INIT_COUNT
	.align		4
        /*0044*/ 	.byte	0x02, 0x4a
	.zero		1
	.zero		1


	//----- nvinfo : EIATTR_EXIT_INSTR_OFFSETS
	.align		4
        /*0048*/ 	.byte	0x04, 0x1c
        /*004a*/ 	.short	(.L_116 - .L_115)


	//   ....[0]....
.L_115:
        /*004c*/ 	.word	0x00000070


	//   ....[1]....
        /*0050*/ 	.word	0x000007f0


	//----- nvinfo : EIATTR_CRS_STACK_SIZE
	.align		4
.L_116:
        /*0054*/ 	.byte	0x04, 0x1e
        /*0056*/ 	.short	(.L_118 - .L_117)
.L_117:
        /*0058*/ 	.word	0x00000000


	//----- nvinfo : EIATTR_CBANK_PARAM_SIZE
	.align		4
.L_118:
        /*005c*/ 	.byte	0x03, 0x19
        /*005e*/ 	.short	0x0018


	//----- nvinfo : EIATTR_PARAM_CBANK
	.align		4
        /*0060*/ 	.byte	0x04, 0x0a
        /*0062*/ 	.short	(.L_120 - .L_119)
	.align		4
.L_119:
        /*0064*/ 	.word	index@(.nv.constant0._Z10countPeaksPfPiS_)
        /*0068*/ 	.short	0x0380
        /*006a*/ 	.short	0x0018


	//----- nvinfo : EIATTR_SW_WAR
	.align		4
.L_120:
        /*006c*/ 	.byte	0x04, 0x36
        /*006e*/ 	.short	(.L_122 - .L_121)
.L_121:
        /*0070*/ 	.word	0x00000008
.L_122:


//--------------------- .nv.info._Z9findPeaksPfS_S_ --------------------------
	.section	.nv.info._Z9findPeaksPfS_S_,"",@"SHT_CUDA_INFO"
	.sectionflags	@""
	.align	4


	//----- nvinfo : EIATTR_CUDA_API_VERSION
	.align		4
        /*0000*/ 	.byte	0x04, 0x37
        /*0002*/ 	.short	(.L_124 - .L_123)
.L_123:
        /*0004*/ 	.word	0x00000082


	//----- nvinfo : EIATTR_KPARAM_INFO
	.align		4
.L_124:
        /*0008*/ 	.byte	0x04, 0x17
        /*000a*/ 	.short	(.L_126 - .L_125)
.L_125:
        /*000c*/ 	.word	0x00000000
        /*0010*/ 	.short	0x0002
        /*0012*/ 	.short	0x0010
        /*0014*/ 	.byte	0x00, 0xf5, 0x21, 0x00


	//----- nvinfo : EIATTR_KPARAM_INFO
	.align		4
.L_126:
        /*0018*/ 	.byte	0x04, 0x17
        /*001a*/ 	.short	(.L_128 - .L_127)
.L_127:
        /*001c*/ 	.word	0x00000000
        /*0020*/ 	.short	0x0001
        /*0022*/ 	.short	0x0008
        /*0024*/ 	.byte	0x00, 0xf5, 0x21, 0x00


	//----- nvinfo : EIATTR_KPARAM_INFO
	.align		4
.L_128:
        /*0028*/ 	.byte	0x04, 0x17
        /*002a*/ 	.short	(.L_130 - .L_129)
.L_129:
        /*002c*/ 	.word	0x00000000
        /*0030*/ 	.short	0x0000
        /*0032*/ 	.short	0x0000
        /*0034*/ 	.byte	0x00, 0xf5, 0x21, 0x00


	//----- nvinfo : EIATTR_SPARSE_MMA_MASK
	.align		4
.L_130:
        /*0038*/ 	.byte	0x03, 0x50
        /*003a*/ 	.short	0x0000


	//----- nvinfo : EIATTR_MAXREG_COUNT
	.align		4
        /*003c*/ 	.byte	0x03, 0x1b
        /*003e*/ 	.short	0x00ff


	//----- nvinfo : EIATTR_MERCURY_ISA_VERSION
	.align		4
        /*0040*/ 	.byte	0x03, 0x5f
        /*0042*/ 	.short	0x0101


	//----- nvinfo : EIATTR_VRC_CTA_INIT_COUNT
	.align		4
        /*0044*/ 	.byte	0x02, 0x4a
	.zero		1
	.zero		1


	//----- nvinfo : EIATTR_EXIT_INSTR_OFFSETS
	.align		4
        /*0048*/ 	.byte	0x04, 0x1c
        /*004a*/ 	.short	(.L_132 - .L_131)


	//   ....[0]....
.L_131:
        /*004c*/ 	.word	0x00000070


	//   ....[1]....
        /*0050*/ 	.word	0x00000bb0


	//----- nvinfo : EIATTR_CBANK_PARAM_SIZE
	.align		4
.L_132:
        /*0054*/ 	.byte	0x03, 0x19
        /*0056*/ 	.short	0x0018


	//----- nvinfo : EIATTR_PARAM_CBANK
	.align		4
        /*0058*/ 	.byte	0x04, 0x0a
        /*005a*/ 	.short	(.L_134 - .L_133)
	.align		4
.L_133:
        /*005c*/ 	.word	index@(.nv.constant0._Z9findPeaksPfS_S_)
        /*0060*/ 	.short	0x0380
        /*0062*/ 	.short	0x0018


	//----- nvinfo : EIATTR_SW_WAR
	.align		4
.L_134:
        /*0064*/ 	.byte	0x04, 0x36
        /*0066*/ 	.short	(.L_136 - .L_135)
.L_135:
        /*0068*/ 	.word	0x00000008
.L_136:


//--------------------- .nv.info._Z3regPfS_S_fb   --------------------------
	.section	.nv.info._Z3regPfS_S_fb,"",@"SHT_CUDA_INFO"
	.sectionflags	@""
	.align	4


	//----- nvinfo : EIATTR_CUDA_API_VERSION
	.align		4
        /*0000*/ 	.byte	0x04, 0x37
        /*0002*/ 	.short	(.L_138 - .L_137)
.L_137:
        /*0004*/ 	.word	0x00000082


	//----- nvinfo : EIATTR_KPARAM_INFO
	.align		4
.L_138:
        /*0008*/ 	.byte	0x04, 0x17
        /*000a*/ 	.short	(.L_140 - .L_139)
.L_139:
        /*000c*/ 	.word	0x00000000
        /*0010*/ 	.short	0x0004
        /*0012*/ 	.short	0x001c
        /*0014*/ 	.byte	0x00, 0xf0, 0x05, 0x00


	//----- nvinfo : EIATTR_KPARAM_INFO
	.align		4
.L_140:
        /*0018*/ 	.byte	0x04, 0x17
        /*001a*/ 	.short	(.L_142 - .L_141)
.L_141:
        /*001c*/ 	.word	0x00000000
        /*0020*/ 	.short	0x0003
        /*0022*/ 	.short	0x0018
        /*0024*/ 	.byte	0x00, 0xf0, 0x11, 0x00


	//----- nvinfo : EIATTR_KPARAM_INFO
	.align		4
.L_142:
        /*0028*/ 	.byte	0x04, 0x17
        /*002a*/ 	.short	(.L_144 - .L_143)
.L_143:
        /*002c*/ 	.word	0x00000000
        /*0030*/ 	.short	0x0002
        /*0032*/ 	.short	0x0010
        /*0034*/ 	.byte	0x00, 0xf5, 0x21, 0x00


	//----- nvinfo : EIATTR_KPARAM_INFO
	.align		4
.L_144:
        /*0038*/ 	.byte	0x04, 0x17
        /*003a*/ 	.short	(.L_146 - .L_145)
.L_145:
        /*003c*/ 	.word	0x00000000
        /*0040*/ 	.short	0x0001
        /*0042*/ 	.short	0x0008
        /*0044*/ 	.byte	0x00, 0xf5, 0x21, 0x00


	//----- nvinfo : EIATTR_KPARAM_INFO
	.align		4
.L_146:
        /*0048*/ 	.byte	0x04, 0x17
        /*004a*/ 	.short	(.L_148 - .L_147)
.L_147:
        /*004c*/ 	.word	0x00000000
        /*0050*/ 	.short	0x0000
        /*0052*/ 	.short	0x0000
        /*0054*/ 	.byte	0x00, 0xf5, 0x21, 0x00


	//----- nvinfo : EIATTR_SPARSE_MMA_MASK
	.align		4
.L_148:
        /*0058*/ 	.byte	0x03, 0x50
        /*005a*/ 	.short	0x0000


	//----- nvinfo : EIATTR_MAXREG_COUNT
	.align		4
        /*005c*/ 	.byte	0x03, 0x1b
        /*005e*/ 	.short	0x00ff


	//----- nvinfo : EIATTR_MERCURY_ISA_VERSION
	.align		4
        /*0060*/ 	.byte	0x03, 0x5f
        /*0062*/ 	.short	0x0101


	//----- nvinfo : EIATTR_VRC_CTA_INIT_COUNT
	.align		4
        /*0064*/ 	.byte	0x02, 0x4a
	.zero		1
	.zero		1


	//----- nvinfo : EIATTR_EXIT_INSTR_OFFSETS
	.align		4
        /*0068*/ 	.byte	0x04, 0x1c
        /*006a*/ 	.short	(.L_150 - .L_149)


	//   ....[0]....
.L_149:
        /*006c*/ 	.word	0x00000070


	//   ....[1]....
        /*0070*/ 	.word	0x00002640


	//   ....[2]....
        /*0074*/ 	.word	0x00002680


	//----- nvinfo : EIATTR_CRS_STACK_SIZE
	.align		4
.L_150:
        /*0078*/ 	.byte	0x04, 0x1e
        /*007a*/ 	.short	(.L_152 - .L_151)
.L_151:
        /*007c*/ 	.word	0x00000000


	//----- nvinfo : EIATTR_CBANK_PARAM_SIZE
	.align		4
.L_152:
        /*0080*/ 	.byte	0x03, 0x19
        /*0082*/ 	.short	0x001d


	//----- nvinfo : EIATTR_PARAM_CBANK
	.align		4
        /*0084*/ 	.byte	0x04, 0x0a
        /*0086*/ 	.short	(.L_154 - .L_153)
	.align		4
.L_153:
        /*0088*/ 	.word	index@(.nv.constant0._Z3regPfS_S_fb)
        /*008c*/ 	.short	0x0380
        /*008e*/ 	.short	0x001d


	//----- nvinfo : EIATTR_SW_WAR
	.align		4
.L_154:
        /*0090*/ 	.byte	0x04, 0x36
        /*0092*/ 	.short	(.L_156 - .L_155)
.L_155:
        /*0094*/ 	.word	0x00000008
.L_156:


//--------------------- .nv.callgraph             --------------------------
	.section	.nv.callgraph,"",@"SHT_CUDA_CALLGRAPH"
	.align	4
	.sectionentsize	8
	.align		4
        /*0000*/ 	.word	0x00000000
	.align		4
        /*0004*/ 	.word	0xffffffff
	.align		4
        /*0008*/ 	.word	0x00000000
	.align		4
        /*000c*/ 	.word	0xfffffffe
	.align		4
        /*0010*/ 	.word	0x00000000
	.align		4
        /*0014*/ 	.word	0xfffffffd
	.align		4
        /*0018*/ 	.word	0x00000000
	.align		4
        /*001c*/ 	.word	0xfffffffc


//--------------------- .nv.constant3             --------------------------
	.section	.nv.constant3,"a",@progbits
	.align	4
.nv.constant3:
	.type		numFreqs,@object
	.size		numFreqs,(numPoints - numFreqs)
numFreqs:
	.zero		4
	.type		numPoints,@object
	.size		numPoints,(centerFreq - numPoints)
numPoints:
	.zero		4
	.type		centerFreq,@object
	.size		centerFreq,(.L_2 - centerFreq)
centerFreq:
	.zero		4
.L_2:


//--------------------- .text._Z4fwhmPfS_S_       --------------------------
	.section	.text._Z4fwhmPfS_S_,"ax",@progbits
	.align	128
        .global         _Z4fwhmPfS_S_
        .type           _Z4fwhmPfS_S_,@function
        .size           _Z4fwhmPfS_S_,(.L_x_194 - _Z4fwhmPfS_S_)
        .other          _Z4fwhmPfS_S_,@"STO_CUDA_ENTRY STV_DEFAULT"
_Z4fwhmPfS_S_:
.text._Z4fwhmPfS_S_:
[----:B------:R-:W-:Y:S01]  /*0000*/  LDC R1, c[0x0][0x37c] ;  /* 0x0000df00ff017b82 */ /* 0x000fe20000000800 */
[----:B------:R-:W0:Y:S01]  /*0010*/  S2R R9, SR_TID.X ;  /* 0x0000000000097919 */ /* 0x000e220000002100 */
[----:B------:R-:W0:Y:S01]  /*0020*/  LDCU UR4, c[0x0][0x360] ;  /* 0x00006c00ff0477ac */ /* 0x000e220008000800 */
[----:B------:R-:W0:Y:S01]  /*0030*/  S2R R0, SR_CTAID.X ;  /* 0x0000000000007919 */ /* 0x000e220000002500 */
[----:B------:R-:W1:Y:S01]  /*0040*/  LDCU UR5, c[0x3][0x4] ;  /* 0x00c00080ff0577ac */ /* 0x000e620008000800 */
[----:B0-----:R-:W-:-:S05]  /*0050*/  IMAD R9, R0, UR4, R9 ;  /* 0x0000000400097c24 */ /* 0x001fca000f8e0209 */
[----:B-1----:R-:W-:-:S13]  /*0060*/  ISETP.GE.AND P0, PT, R9, UR5, PT ;  /* 0x0000000509007c0c */ /* 0x002fda000bf06270 */
[----:B------:R-:W-:Y:S05]  /*0070*/  @P0 EXIT ;  /* 0x000000000000094d */ /* 0x000fea0003800000 */
[----:B------:R-:W0:Y:S01]  /*0080*/  LDCU UR7, c[0x3][URZ] ;  /* 0x00c00000ff0777ac */ /* 0x000e220008000800 */
[----:B------:R-:W1:Y:S01]  /*0090*/  LDC.64 R4, c[0x0][0x388] ;  /* 0x0000e200ff047b82 */ /* 0x000e620000000a00 */
[----:B------:R-:W-:Y:S01]  /*00a0*/  IMAD.MOV.U32 R11, RZ, RZ, RZ ;  /* 0x000000ffff0b7224 */ /* 0x000fe200078e00ff */
[----:B------:R-:W2:Y:S01]  /*00b0*/  LDCU.64 UR10, c[0x0][0x380] ;  /* 0x00007000ff0a77ac */ /* 0x000ea20008000a00 */
[----:B------:R-:W3:Y:S01]  /*00c0*/  LDCU.64 UR8, c[0x0][0x358] ;  /* 0x00006b00ff0877ac */ /* 0x000ee20008000a00 */
[----:B0-----:R-:W-:Y:S01]  /*00d0*/  IMAD R2, R9, UR7, RZ ;  /* 0x0000000709027c24 */ /* 0x001fe2000f8e02ff */
[----:B------:R-:W-:-:S03]  /*00e0*/  UISETP.GE.AND UP0, UPT, UR7, 0x2, UPT ;  /* 0x000000020700788c */ /* 0x000fc6000bf06270 */
[----:B------:R-:W-:-:S04]  /*00f0*/  IMAD.WIDE R2, R2, 0x4, RZ ;  /* 0x0000000402027825 */ /* 0x000fc800078e02ff */
[----:B-1----:R-:W-:Y:S01]  /*0100*/  IMAD.WIDE R4, R9, 0x4, R4 ;  /* 0x0000000409047825 */ /* 0x002fe200078e0204 */
[----:B--2---:R-:W-:-:S04]  /*0110*/  IADD3 R6, P0, PT, R2, UR10, RZ ;  /* 0x0000000a02067c10 */ /* 0x004fc8000ff1e0ff */
[----:B------:R-:W-:Y:S01]  /*0120*/  IADD3.X R7, PT, PT, R3, UR11, RZ, P0, !PT ;  /* 0x0000000b03077c10 */ /* 0x000fe200087fe4ff */
[----:B---3--:R-:W-:Y:S08]  /*0130*/  BRA.U !UP0, `(.L_x_0) ;  /* 0x0000000908807547 */ /* 0x008ff0000b800000 */
[----:B------:R0:W5:Y:S01]  /*0140*/  LDG.E R0, desc[UR8][R6.64] ;  /* 0x0000000806007981 */ /* 0x000162000c1e1900 */
[----:B------:R-:W-:Y:S01]  /*0150*/  UISETP.GE.U32.AND UP0, UPT, UR7, 0x11, UPT ;  /* 0x000000110700788c */ /* 0x000fe2000bf06070 */
[----:B------:R-:W-:Y:S01]  /*0160*/  IMAD.MOV.U32 R11, RZ, RZ, RZ ;  /* 0x000000ffff0b7224 */ /* 0x000fe200078e00ff */
[----:B------:R-:W-:Y:S01]  /*0170*/  UIADD3 UR4, UPT, UPT, UR7, -0x1, URZ ;  /* 0xffffffff07047890 */ /* 0x000fe2000fffe0ff */
[----:B------:R-:W-:-:S03]  /*0180*/  IMAD.MOV.U32 R10, RZ, RZ, 0x1 ;  /* 0x00000001ff0a7424 */ /* 0x000fc600078e00ff */
[----:B------:R-:W-:-:S03]  /*0190*/  ULOP3.LUT UR5, UR4, 0xf, URZ, 0xc0, !UPT ;  /* 0x0000000f04057892 */ /* 0x000fc6000f8ec0ff */
[----:B0-----:R-:W-:Y:S09]  /*01a0*/  BRA.U !UP0, `(.L_x_1) ;  /* 0x0000000508287547 */ /* 0x001ff2000b800000 */
[----:B------:R-:W-:Y:S02]  /*01b0*/  IADD3 R8, P0, PT, R6, 0x20, RZ ;  /* 0x0000002006087810 */ /* 0x000fe40007f1e0ff */
[----:B------:R-:W-:Y:S01]  /*01c0*/  CS2R R10, SRZ ;  /* 0x00000000000a7805 */ /* 0x000fe2000001ff00 */
[----:B------:R-:W-:Y:S02]  /*01d0*/  ULOP3.LUT UR6, UR4, 0xfffffff0, URZ, 0xc0, !UPT ;  /* 0xfffffff004067892 */ /* 0x000fe4000f8ec0ff */
[----:B------:R-:W-:-:S10]  /*01e0*/  IMAD.X R9, RZ, RZ, R7, P0 ;  /* 0x000000ffff097224 */ /* 0x000fd400000e0607 */
.L_x_2:
[----:B------:R-:W2:Y:S04]  /*01f0*/  LDG.E R25, desc[UR8][R8.64+-0x1c] ;  /* 0xffffe40808197981 */ /* 0x000ea8000c1e1900 */
[----:B------:R-:W3:Y:S04]  /*0200*/  LDG.E R24, desc[UR8][R8.64+-0x18] ;  /* 0xffffe80808187981 */ /* 0x000ee8000c1e1900 */
[----:B------:R-:W4:Y:S04]  /*0210*/  LDG.E R27, desc[UR8][R8.64+-0x14] ;  /* 0xffffec08081b7981 */ /* 0x000f28000c1e1900 */
        /* <DEDUP_REMOVED lines=11> */
[----:B------:R-:W4:Y:S01]  /*02d0*/  LDG.E R20, desc[UR8][R8.64+0x1c] ;  /* 0x00001c0808147981 */ /* 0x000f22000c1e1900 */
[----:B--2--5:R-:W-:-:S04]  /*02e0*/  FSETP.GT.AND P2, PT, R25, R0, PT ;  /* 0x000000001900720b */ /* 0x024fc80003f44000 */
[----:B------:R-:W-:Y:S02]  /*02f0*/  FSEL R25, R25, R0, P2 ;  /* 0x0000000019197208 */ /* 0x000fe40001000000 */
[----:B------:R0:W2:Y:S02]  /*0300*/  LDG.E R0, desc[UR8][R8.64+0x20] ;  /* 0x0000200808007981 */ /* 0x0000a4000c1e1900 */
[----:B---3--:R-:W-:-:S04]  /*0310*/  FSETP.GT.AND P3, PT, R24, R25, PT ;  /* 0x000000191800720b */ /* 0x008fc80003f64000 */
[----:B------:R-:W-:Y:S01]  /*0320*/  FSEL R24, R24, R25, P3 ;  /* 0x0000001918187208 */ /* 0x000fe20001800000 */
[----:B------:R-:W-:-:S03]  /*0330*/  @P2 VIADD R11, R10, 0x1 ;  /* 0x000000010a0b2836 */ /* 0x000fc60000000000 */
[----:B----4-:R-:W-:-:S04]  /*0340*/  FSETP.GT.AND P1, PT, R27, R24, PT ;  /* 0x000000181b00720b */ /* 0x010fc80003f24000 */
[----:B------:R-:W-:Y:S01]  /*0350*/  FSEL R24, R27, R24, P1 ;  /* 0x000000181b187208 */ /* 0x000fe20000800000 */
[----:B------:R-:W-:-:S03]  /*0360*/  @P3 VIADD R11, R10, 0x2 ;  /* 0x000000020a0b3836 */ /* 0x000fc60000000000 */
[----:B------:R-:W-:-:S04]  /*0370*/  FSETP.GT.AND P6, PT, R23, R24, PT ;  /* 0x000000181700720b */ /* 0x000fc80003fc4000 */
        /* <DEDUP_REMOVED lines=34> */
[----:B------:R-:W-:Y:S01]  /*05a0*/  @P2 VIADD R11, R10, 0xe ;  /* 0x0000000e0a0b2836 */ /* 0x000fe20000000000 */
[----:B0-----:R-:W-:-:S05]  /*05b0*/  IADD3 R8, P2, PT, R8, 0x40, RZ ;  /* 0x0000004008087810 */ /* 0x001fca0007f5e0ff */
[----:B------:R-:W-:Y:S02]  /*05c0*/  IMAD.X R9, RZ, RZ, R9, P2 ;  /* 0x000000ffff097224 */ /* 0x000fe400010e0609 */
[C---:B------:R-:W-:Y:S02]  /*05d0*/  @P1 VIADD R11, R10.reuse, 0xf ;  /* 0x0000000f0a0b1836 */ /* 0x040fe40000000000 */
[----:B------:R-:W-:-:S05]  /*05e0*/  VIADD R10, R10, 0x10 ;  /* 0x000000100a0a7836 */ /* 0x000fca0000000000 */
[----:B------:R-:W-:Y:S02]  /*05f0*/  ISETP.NE.AND P1, PT, R10, UR6, PT ;  /* 0x000000060a007c0c */ /* 0x000fe4000bf25270 */
[----:B--2---:R-:W-:-:S04]  /*0600*/  FSETP.GT.AND P0, PT, R0, R19, PT ;  /* 0x000000130000720b */ /* 0x004fc80003f04000 */
[----:B------:R-:W-:Y:S02]  /*0610*/  FSEL R0, R0, R19, P0 ;  /* 0x0000001300007208 */ /* 0x000fe40000000000 */
[----:B------:R-:W-:-:S05]  /*0620*/  SEL R11, R10, R11, P0 ;  /* 0x0000000b0a0b7207 */ /* 0x000fca0000000000 */
[----:B------:R-:W-:Y:S05]  /*0630*/  @P1 BRA `(.L_x_2) ;  /* 0xfffffff800ec1947 */ /* 0x000fea000383ffff */
[----:B------:R-:W-:-:S07]  /*0640*/  VIADD R10, R10, 0x1 ;  /* 0x000000010a0a7836 */ /* 0x000fce0000000000 */
.L_x_1:
[----:B------:R-:W-:-:S09]  /*0650*/  UISETP.NE.AND UP0, UPT, UR5, URZ, UPT ;  /* 0x000000ff0500728c */ /* 0x000fd2000bf05270 */
[----:B------:R-:W-:Y:S05]  /*0660*/  BRA.U !UP0, `(.L_x_0) ;  /* 0x0000000508347547 */ /* 0x000fea000b800000 */
[----:B------:R-:W-:Y:S02]  /*0670*/  UISETP.GE.U32.AND UP0, UPT, UR5, 0x8, UPT ;  /* 0x000000080500788c */ /* 0x000fe4000bf06070 */
[----:B------:R-:W-:-:S04]  /*0680*/  ULOP3.LUT UR6, UR4, 0x7, URZ, 0xc0, !UPT ;  /* 0x0000000704067892 */ /* 0x000fc8000f8ec0ff */
[----:B------:R-:W-:-:S03]  /*0690*/  UISETP.NE.AND UP1, UPT, UR6, URZ, UPT ;  /* 0x000000ff0600728c */ /* 0x000fc6000bf25270 */
[----:B------:R-:W-:Y:S08]  /*06a0*/  BRA.U !UP0, `(.L_x_3) ;  /* 0x0000000108887547 */ /* 0x000ff0000b800000 */
[----:B------:R-:W-:-:S05]  /*06b0*/  IMAD.WIDE.U32 R8, R10, 0x4, R6 ;  /* 0x000000040a087825 */ /* 0x000fca00078e0006 */
[----:B------:R-:W2:Y:S04]  /*06c0*/  LDG.E R13, desc[UR8][R8.64] ;  /* 0x00000008080d7981 */ /* 0x000ea8000c1e1900 */
[----:B------:R-:W3:Y:S04]  /*06d0*/  LDG.E R15, desc[UR8][R8.64+0x4] ;  /* 0x00000408080f7981 */ /* 0x000ee8000c1e1900 */
        /* <DEDUP_REMOVED lines=8> */
[----:B------:R-:W-:Y:S02]  /*0760*/  SEL R11, R10, R11, P2 ;  /* 0x0000000b0a0b7207 */ /* 0x000fe40001000000 */
[----:B---3--:R-:W-:-:S04]  /*0770*/  FSETP.GT.AND P3, PT, R15, R0, PT ;  /* 0x000000000f00720b */ /* 0x008fc80003f64000 */
[----:B------:R-:W-:-:S04]  /*0780*/  FSEL R0, R15, R0, P3 ;  /* 0x000000000f007208 */ /* 0x000fc80001800000 */
        /* <DEDUP_REMOVED lines=17> */
[----:B------:R-:W-:-:S08]  /*08a0*/  @P2 VIADD R11, R10, 0x6 ;  /* 0x000000060a0b2836 */ /* 0x000fd00000000000 */
[C---:B------:R-:W-:Y:S02]  /*08b0*/  @P3 VIADD R11, R10.reuse, 0x7 ;  /* 0x000000070a0b3836 */ /* 0x040fe40000000000 */
[----:B------:R-:W-:-:S07]  /*08c0*/  VIADD R10, R10, 0x8 ;  /* 0x000000080a0a7836 */ /* 0x000fce0000000000 */
.L_x_3:
        /* <DEDUP_REMOVED lines=20> */
[----:B------:R-:W-:-:S08]  /*0a10*/  @P2 VIADD R11, R10, 0x2 ;  /* 0x000000020a0b2836 */ /* 0x000fd00000000000 */
[C---:B------:R-:W-:Y:S02]  /*0a20*/  @P3 VIADD R11, R10.reuse, 0x3 ;  /* 0x000000030a0b3836 */ /* 0x040fe40000000000 */
[----:B------:R-:W-:-:S07]  /*0a30*/  VIADD R10, R10, 0x4 ;  /* 0x000000040a0a7836 */ /* 0x000fce0000000000 */
.L_x_4:
[----:B------:R-:W-:Y:S05]  /*0a40*/  BRA.U !UP1, `(.L_x_0) ;  /* 0x00000001093c7547 */ /* 0x000fea000b800000 */
[----:B------:R-:W-:Y:S01]  /*0a50*/  IMAD.WIDE.U32 R2, R10, 0x4, R2 ;  /* 0x000000040a027825 */ /* 0x000fe200078e0002 */
[----:B------:R-:W-:Y:S02]  /*0a60*/  UIADD3 UR4, UPT, UPT, -UR4, URZ, URZ ;  /* 0x000000ff04047290 */ /* 0x000fe4000fffe1ff */
[----:B------:R-:W-:-:S04]  /*0a70*/  IADD3 R2, P0, PT, R2, UR10, RZ ;  /* 0x0000000a02027c10 */ /* 0x000fc8000ff1e0ff */
[----:B------:R-:W-:-:S09]  /*0a80*/  IADD3.X R9, PT, PT, R3, UR11, RZ, P0, !PT ;  /* 0x0000000b03097c10 */ /* 0x000fd200087fe4ff */
.L_x_5:
[----:B------:R-:W-:-:S06]  /*0a90*/  IMAD.MOV.U32 R3, RZ, RZ, R9 ;  /* 0x000000ffff037224 */ /* 0x000fcc00078e0009 */
[----:B------:R0:W2:Y:S01]  /*0aa0*/  LDG.E R3, desc[UR8][R2.64] ;  /* 0x0000000802037981 */ /* 0x0000a2000c1e1900 */
[----:B------:R-:W-:-:S04]  /*0ab0*/  UIADD3 UR4, UPT, UPT, UR4, 0x1, URZ ;  /* 0x0000000104047890 */ /* 0x000fc8000fffe0ff */
[----:B------:R-:W-:Y:S01]  /*0ac0*/  UISETP.NE.AND UP0, UPT, UR4, URZ, UPT ;  /* 0x000000ff0400728c */ /* 0x000fe2000bf05270 */
[----:B0-----:R-:W-:-:S05]  /*0ad0*/  IADD3 R2, P1, PT, R2, 0x4, RZ ;  /* 0x0000000402027810 */ /* 0x001fca0007f3e0ff */
[----:B------:R-:W-:Y:S01]  /*0ae0*/  IMAD.X R9, RZ, RZ, R9, P1 ;  /* 0x000000ffff097224 */ /* 0x000fe200008e0609 */
[----:B--2--5:R-:W-:-:S04]  /*0af0*/  FSETP.GT.AND P0, PT, R3, R0, PT ;  /* 0x000000000300720b */ /* 0x024fc80003f04000 */
[C---:B------:R-:W-:Y:S01]  /*0b00*/  SEL R11, R10.reuse, R11, P0 ;  /* 0x0000000b0a0b7207 */ /* 0x040fe20000000000 */
[----:B------:R-:W-:Y:S01]  /*0b10*/  VIADD R10, R10, 0x1 ;  /* 0x000000010a0a7836 */ /* 0x000fe20000000000 */
[----:B------:R-:W-:Y:S01]  /*0b20*/  FSEL R0, R3, R0, P0 ;  /* 0x0000000003007208 */ /* 0x000fe20000000000 */
[----:B------:R-:W-:Y:S06]  /*0b30*/  BRA.U UP0, `(.L_x_5) ;  /* 0xfffffffd00d47547 */ /* 0x000fec000b83ffff */
.L_x_0:
[----:B------:R-:W-:-:S05]  /*0b40*/  IMAD.WIDE.U32 R8, R11, 0x4, R6 ;  /* 0x000000040b087825 */ /* 0x000fca00078e0006 */
[----:B------:R-:W2:Y:S01]  /*0b50*/  LDG.E R2, desc[UR8][R8.64] ;  /* 0x0000000808027981 */ /* 0x000ea2000c1e1900 */
[----:B------:R-:W-:Y:S01]  /*0b60*/  BSSY.RECONVERGENT B0, `(.L_x_6) ;  /* 0x000000a000007945 */ /* 0x000fe20003800200 */
[----:B------:R-:W-:Y:S02]  /*0b70*/  IMAD.MOV.U32 R3, RZ, RZ, R11 ;  /* 0x000000ffff037224 */ /* 0x000fe400078e000b */
[----:B--2---:R-:W-:-:S07]  /*0b80*/  FMUL R2, R2, 0.5 ;  /* 0x3f00000002027820 */ /* 0x004fce0000400000 */
.L_x_7:
[----:B------:R-:W-:-:S05]  /*0b90*/  IMAD.WIDE.U32 R8, R3, 0x4, R6 ;  /* 0x0000000403087825 */ /* 0x000fca00078e0006 */
[----:B------:R-:W2:Y:S01]  /*0ba0*/  LDG.E R19, desc[UR8][R8.64] ;  /* 0x0000000808137981 */ /* 0x000ea2000c1e1900 */
[C---:B------:R-:W-:Y:S01]  /*0bb0*/  ISETP.GE.AND P0, PT, R3.reuse, UR7, PT ;  /* 0x0000000703007c0c */ /* 0x040fe2000bf06270 */
[----:B------:R-:W-:Y:S02]  /*0bc0*/  IMAD.MOV.U32 R17, RZ, RZ, R3 ;  /* 0x000000ffff117224 */ /* 0x000fe400078e0003 */
[----:B------:R-:W-:Y:S01]  /*0bd0*/  VIADD R3, R3, 0x1 ;  /* 0x0000000103037836 */ /* 0x000fe20000000000 */
[----:B--2---:R-:W-:-:S13]  /*0be0*/  FSETP.GT.AND P1, PT, R19, R2, PT ;  /* 0x000000021300720b */ /* 0x004fda0003f24000 */
[----:B------:R-:W-:Y:S05]  /*0bf0*/  @!P0 BRA P1, `(.L_x_7) ;  /* 0xfffffffc00e48947 */ /* 0x000fea000083ffff */
[----:B------:R-:W-:Y:S05]  /*0c00*/  BSYNC.RECONVERGENT B0 ;  /* 0x0000000000007941 */ /* 0x000fea0003800200 */
.L_x_6:
[----:B------:R-:W0:Y:S01]  /*0c10*/  LDC.64 R12, c[0x0][0x390] ;  /* 0x0000e400ff0c7b82 */ /* 0x000e220000000a00 */
[----:B------:R-:W-:-:S06]  /*0c20*/  IMAD.WIDE R14, R17, 0x4, R6 ;  /* 0x00000004110e7825 */ /* 0x000fcc00078e0206 */
[----:B------:R-:W2:Y:S01]  /*0c30*/  LDG.E R14, desc[UR8][R14.64+-0x4] ;  /* 0xfffffc080e0e7981 */ /* 0x000ea2000c1e1900 */
[----:B0-----:R-:W-:-:S04]  /*0c40*/  IMAD.WIDE R8, R17, 0x4, R12 ;  /* 0x0000000411087825 */ /* 0x001fc800078e020c */
[----:B------:R-:W-:Y:S02]  /*0c50*/  IMAD.WIDE.U32 R12, R17, 0x4, R12 ;  /* 0x00000004110c7825 */ /* 0x000fe400078e000c */
[----:B------:R-:W3:Y:S04]  /*0c60*/  LDG.E R8, desc[UR8][R8.64+-0x4] ;  /* 0xfffffc0808087981 */ /* 0x000ee8000c1e1900 */
[----:B------:R-:W3:Y:S01]  /*0c70*/  LDG.E R13, desc[UR8][R12.64] ;  /* 0x000000080c0d7981 */ /* 0x000ee2000c1e1900 */
[----:B------:R-:W-:Y:S01]  /*0c80*/  FADD R3, R2, -R19 ;  /* 0x8000001302037221 */ /* 0x000fe20000000000 */
[----:B------:R-:W-:Y:S01]  /*0c90*/  BSSY.RECONVERGENT B0, `(.L_x_8) ;  /* 0x000000f000007945 */ /* 0x000fe20003800200 */
[----:B--2---:R-:W-:-:S04]  /*0ca0*/  FADD R21, -R19, R14 ;  /* 0x0000000e13157221 */ /* 0x004fc80000000100 */
[----:B------:R-:W0:Y:S02]  /*0cb0*/  MUFU.RCP R10, R21 ;  /* 0x00000015000a7308 */ /* 0x000e240000001000 */
[----:B0-----:R-:W-:-:S04]  /*0cc0*/  FFMA R17, -R21, R10, 1 ;  /* 0x3f80000015117423 */ /* 0x001fc8000000010a */
[----:B------:R-:W-:Y:S01]  /*0cd0*/  FFMA R17, R10, R17, R10 ;  /* 0x000000110a117223 */ /* 0x000fe2000000000a */
[----:B---3-5:R-:W-:-:S04]  /*0ce0*/  FADD R0, -R8, R13 ;  /* 0x0000000d08007221 */ /* 0x028fc80000000100 */
[----:B------:R-:W-:-:S04]  /*0cf0*/  FMUL R0, R0, R3 ;  /* 0x0000000300007220 */ /* 0x000fc80000400000 */
[----:B------:R-:W0:Y:S01]  /*0d00*/  FCHK P0, R0, R21 ;  /* 0x0000001500007302 */ /* 0x000e220000000000 */
[----:B------:R-:W-:-:S04]  /*0d10*/  FFMA R10, R0, R17, RZ ;  /* 0x00000011000a7223 */ /* 0x000fc800000000ff */
[----:B------:R-:W-:-:S04]  /*0d20*/  FFMA R3, -R21, R10, R0 ;  /* 0x0000000a15037223 */ /* 0x000fc80000000100 */
[----:B------:R-:W-:Y:S01]  /*0d30*/  FFMA R3, R17, R3, R10 ;  /* 0x0000000311037223 */ /* 0x000fe2000000000a */
[----:B0-----:R-:W-:Y:S06]  /*0d40*/  @!P0 BRA `(.L_x_9) ;  /* 0x00000000000c8947 */ /* 0x001fec0003800000 */
[----:B------:R-:W-:Y:S01]  /*0d50*/  IMAD.MOV.U32 R3, RZ, RZ, R21 ;  /* 0x000000ffff037224 */ /* 0x000fe200078e0015 */
[----:B------:R-:W-:-:S07]  /*0d60*/  MOV R10, 0xd80 ;  /* 0x00000d80000a7802 */ /* 0x000fce0000000f00 */
[----:B------:R-:W-:Y:S05]  /*0d70*/  CALL.REL.NOINC `($__internal_0_$__cuda_sm3x_div_rn_noftz_f32_slowpath) ;  /* 0x0000000000a47944 */ /* 0x000fea0003c00000 */
.L_x_9:
[----:B------:R-:W-:Y:S05]  /*0d80*/  BSYNC.RECONVERGENT B0 ;  /* 0x0000000000007941 */ /* 0x000fea0003800200 */
.L_x_8:
[----:B------:R-:W-:Y:S01]  /*0d90*/  BSSY.RECONVERGENT B0, `(.L_x_10) ;  /* 0x0000009000007945 */ /* 0x000fe20003800200 */
[----:B------:R-:W-:-:S07]  /*0da0*/  FADD R8, R8, R3 ;  /* 0x0000000308087221 */ /* 0x000fce0000000000 */
.L_x_11:
[----:B------:R-:W-:-:S05]  /*0db0*/  IMAD.WIDE R12, R11, 0x4, R6 ;  /* 0x000000040b0c7825 */ /* 0x000fca00078e0206 */
[----:B------:R-:W2:Y:S01]  /*0dc0*/  LDG.E R15, desc[UR8][R12.64] ;  /* 0x000000080c0f7981 */ /* 0x000ea2000c1e1900 */
[C---:B------:R-:W-:Y:S01]  /*0dd0*/  ISETP.GT.AND P1, PT, R11.reuse, -0x1, PT ;  /* 0xffffffff0b00780c */ /* 0x040fe20003f24270 */
[----:B------:R-:W-:Y:S02]  /*0de0*/  IMAD.MOV.U32 R3, RZ, RZ, R11 ;  /* 0x000000ffff037224 */ /* 0x000fe400078e000b */
[----:B------:R-:W-:Y:S01]  /*0df0*/  VIADD R11, R11, 0xffffffff ;  /* 0xffffffff0b0b7836 */ /* 0x000fe20000000000 */
[----:B--2---:R-:W-:-:S13]  /*0e00*/  FSETP.GT.AND P0, PT, R15, R2, PT ;  /* 0x000000020f00720b */ /* 0x004fda0003f04000 */
[----:B------:R-:W-:Y:S05]  /*0e10*/  @P0 BRA P1, `(.L_x_11) ;  /* 0xfffffffc00e40947 */ /* 0x000fea000083ffff */
[----:B------:R-:W-:Y:S05]  /*0e20*/  BSYNC.RECONVERGENT B0 ;  /* 0x0000000000007941 */ /* 0x000fea0003800200 */
.L_x_10:
[----:B------:R-:W0:Y:S01]  /*0e30*/  LDC.64 R10, c[0x0][0x390] ;  /* 0x0000e400ff0a7b82 */ /* 0x000e220000000a00 */
[----:B------:R-:W2:Y:S01]  /*0e40*/  LDG.E R12, desc[UR8][R12.64+0x4] ;  /* 0x000004080c0c7981 */ /* 0x000ea2000c1e1900 */
[----:B0-----:R-:W-:-:S05]  /*0e50*/  IMAD.WIDE R10, R3, 0x4, R10 ;  /* 0x00000004030a7825 */ /* 0x001fca00078e020a */
        /* <DEDUP_REMOVED lines=8> */
[----:B---3--:R-:W-:-:S04]  /*0ee0*/  FADD R0, -R6, R3 ;  /* 0x0000000306007221 */ /* 0x008fc80000000100 */
        /* <DEDUP_REMOVED lines=9> */
.L_x_13:
[----:B------:R-:W-:Y:S05]  /*0f80*/  BSYNC.RECONVERGENT B0 ;  /* 0x0000000000007941 */ /* 0x000fea0003800200 */
.L_x_12:
[----:B------:R-:W-:-:S05]  /*0f90*/  FADD R3, R6, R3 ;  /* 0x0000000306037221 */ /* 0x000fca0000000000 */
[----:B------:R-:W-:-:S04]  /*0fa0*/  FSETP.NAN.AND P0, PT, R3, R3, PT ;  /* 0x000000030300720b */ /* 0x000fc80003f08000 */
[----:B------:R-:W-:-:S13]  /*0fb0*/  FSETP.NUM.AND P0, PT, R8, R8, !P0 ;  /* 0x000000080800720b */ /* 0x000fda0004707000 */
[----:B------:R0:W-:Y:S01]  /*0fc0*/  @!P0 STG.E desc[UR8][R4.64], RZ ;  /* 0x000000ff04008986 */ /* 0x0001e2000c101908 */
[----:B------:R-:W-:Y:S05]  /*0fd0*/  @!P0 EXIT ;  /* 0x000000000000894d */ /* 0x000fea0003800000 */
[----:B------:R-:W-:-:S05]  /*0fe0*/  FADD R3, R8, -R3 ;  /* 0x8000000308037221 */ /* 0x000fca0000000000 */
[----:B------:R-:W-:Y:S01]  /*0ff0*/  STG.E desc[UR8][R4.64], R3 ;  /* 0x0000000304007986 */ /* 0x000fe2000c101908 */
[----:B------:R-:W-:Y:S05]  /*1000*/  EXIT ;  /* 0x000000000000794d */ /* 0x000fea0003800000 */
        .weak           $__internal_0_$__cuda_sm3x_div_rn_noftz_f32_slowpath
        .type           $__internal_0_$__cuda_sm3x_div_rn_noftz_f32_slowpath,@function
        .size           $__internal_0_$__cuda_sm3x_div_rn_noftz_f32_slowpath,(.L_x_194 - $__internal_0_$__cuda_sm3x_div_rn_noftz_f32_slowpath)
$__internal_0_$__cuda_sm3x_div_rn_noftz_f32_slowpath:
[----:B------:R-:W-:Y:S01]  /*1010*/  SHF.R.U32.HI R12, RZ, 0x17, R3 ;  /* 0x00000017ff0c7819 */ /* 0x000fe20000011603 */
[----:B------:R-:W-:Y:S01]  /*1020*/  BSSY.RECONVERGENT B1, `(.L_x_14) ;  /* 0x0000062000017945 */ /* 0x000fe20003800200 */
[----:B------:R-:W-:Y:S02]  /*1030*/  SHF.R.U32.HI R9, RZ, 0x17, R0 ;  /* 0x00000017ff097819 */ /* 0x000fe40000011600 */
[----:B------:R-:W-:Y:S02]  /*1040*/  LOP3.LUT R12, R12, 0xff, RZ, 0xc0, !PT ;  /* 0x000000ff0c0c7812 */ /* 0x000fe400078ec0ff */
[----:B------:R-:W-:-:S03]  /*1050*/  LOP3.LUT R13, R9, 0xff, RZ, 0xc0, !PT ;  /* 0x000000ff090d7812 */ /* 0x000fc600078ec0ff */
[----:B------:R-:W-:Y:S02]  /*1060*/  VIADD R15, R12, 0xffffffff ;  /* 0xffffffff0c0f7836 */ /* 0x000fe40000000000 */
[----:B------:R-:W-:-:S03]  /*1070*/  VIADD R14, R13, 0xffffffff ;  /* 0xffffffff0d0e7836 */ /* 0x000fc60000000000 */
[----:B------:R-:W-:-:S04]  /*1080*/  ISETP.GT.U32.AND P0, PT, R15, 0xfd, PT ;  /* 0x000000fd0f00780c */ /* 0x000fc80003f04070 */
[----:B------:R-:W-:-:S13]  /*1090*/  ISETP.GT.U32.OR P0, PT, R14, 0xfd, P0 ;  /* 0x000000fd0e00780c */ /* 0x000fda0000704470 */
[----:B------:R-:W-:Y:S01]  /*10a0*/  @!P0 IMAD.MOV.U32 R9, RZ, RZ, RZ ;  /* 0x000000ffff098224 */ /* 0x000fe200078e00ff */
[----:B------:R-:W-:Y:S06]  /*10b0*/  @!P0 BRA `(.L_x_15) ;  /* 0x00000000005c8947 */ /* 0x000fec0003800000 */
[----:B------:R-:W-:Y:S02]  /*10c0*/  FSETP.GTU.FTZ.AND P0, PT, |R0|, +INF , PT ;  /* 0x7f8000000000780b */ /* 0x000fe40003f1c200 */
[----:B------:R-:W-:-:S04]  /*10d0*/  FSETP.GTU.FTZ.AND P1, PT, |R3|, +INF , PT ;  /* 0x7f8000000300780b */ /* 0x000fc80003f3c200 */
[----:B------:R-:W-:-:S13]  /*10e0*/  PLOP3.LUT P0, PT, P0, P1, PT, 0xf8, 0x8f ;  /* 0x00000000008f781c */ /* 0x000fda0000703f70 */
[----:B------:R-:W-:Y:S05]  /*10f0*/  @P0 BRA `(.L_x_16) ;  /* 0x00000004004c0947 */ /* 0x000fea0003800000 */
[----:B------:R-:W-:-:S13]  /*1100*/  LOP3.LUT P0, RZ, R3, 0x7fffffff, R0, 0xc8, !PT ;  /* 0x7fffffff03ff7812 */ /* 0x000fda000780c800 */
[----:B------:R-:W-:Y:S05]  /*1110*/  @!P0 BRA `(.L_x_17) ;  /* 0x00000004003c8947 */ /* 0x000fea0003800000 */
[C---:B------:R-:W-:Y:S02]  /*1120*/  FSETP.NEU.FTZ.AND P0, PT, |R0|.reuse, +INF , PT ;  /* 0x7f8000000000780b */ /* 0x040fe40003f1d200 */
[----:B------:R-:W-:Y:S02]  /*1130*/  FSETP.NEU.FTZ.AND P2, PT, |R3|, +INF , PT ;  /* 0x7f8000000300780b */ /* 0x000fe40003f5d200 */
[----:B------:R-:W-:-:S11]  /*1140*/  FSETP.NEU.FTZ.AND P1, PT, |R0|, +INF , PT ;  /* 0x7f8000000000780b */ /* 0x000fd60003f3d200 */
[----:B------:R-:W-:Y:S05]  /*1150*/  @!P2 BRA !P0, `(.L_x_17) ;  /* 0x00000004002ca947 */ /* 0x000fea0004000000 */
[----:B------:R-:W-:-:S04]  /*1160*/  LOP3.LUT P0, RZ, R0, 0x7fffffff, RZ, 0xc0, !PT ;  /* 0x7fffffff00ff7812 */ /* 0x000fc8000780c0ff */
[----:B------:R-:W-:-:S13]  /*1170*/  PLOP3.LUT P0, PT, P2, P0, PT, 0x2f, 0xf2 ;  /* 0x0000000000f2781c */ /* 0x000fda0001700577 */
[----:B------:R-:W-:Y:S05]  /*1180*/  @P0 BRA `(.L_x_18) ;  /* 0x0000000400180947 */ /* 0x000fea0003800000 */
[----:B------:R-:W-:-:S04]  /*1190*/  LOP3.LUT P0, RZ, R3, 0x7fffffff, RZ, 0xc0, !PT ;  /* 0x7fffffff03ff7812 */ /* 0x000fc8000780c0ff */
[----:B------:R-:W-:-:S13]  /*11a0*/  PLOP3.LUT P0, PT, P1, P0, PT, 0x2f, 0xf2 ;  /* 0x0000000000f2781c */ /* 0x000fda0000f00577 */
[----:B------:R-:W-:Y:S05]  /*11b0*/  @P0 BRA `(.L_x_19) ;  /* 0x0000000400000947 */ /* 0x000fea0003800000 */
[----:B------:R-:W-:Y:S02]  /*11c0*/  ISETP.GE.AND P0, PT, R14, RZ, PT ;  /* 0x000000ff0e00720c */ /* 0x000fe40003f06270 */
[----:B------:R-:W-:-:S11]  /*11d0*/  ISETP.GE.AND P1, PT, R15, RZ, PT ;  /* 0x000000ff0f00720c */ /* 0x000fd60003f26270 */
[----:B------:R-:W-:Y:S02]  /*11e0*/  @P0 IMAD.MOV.U32 R9, RZ, RZ, RZ ;  /* 0x000000ffff090224 */ /* 0x000fe400078e00ff */
[----:B------:R-:W-:Y:S01]  /*11f0*/  @!P0 FFMA R0, R0, 1.84467440737095516160e+19, RZ ;  /* 0x5f80000000008823 */ /* 0x000fe200000000ff */
[----:B------:R-:W-:Y:S02]  /*1200*/  @!P0 IMAD.MOV.U32 R9, RZ, RZ, -0x40 ;  /* 0xffffffc0ff098424 */ /* 0x000fe400078e00ff */
[----:B------:R-:W-:Y:S02]  /*1210*/  @!P1 FFMA R3, R3, 1.84467440737095516160e+19, RZ ;  /* 0x5f80000003039823 */ /* 0x000fe400000000ff */
[----:B------:R-:W-:-:S07]  /*1220*/  @!P1 VIADD R9, R9, 0x40 ;  /* 0x0000004009099836 */ /* 0x000fce0000000000 */
.L_x_15:
[----:B------:R-:W-:Y:S01]  /*1230*/  LEA R14, R12, 0xc0800000, 0x17 ;  /* 0xc08000000c0e7811 */ /* 0x000fe200078eb8ff */
[----:B------:R-:W-:Y:S01]  /*1240*/  VIADD R13, R13, 0xffffff81 ;  /* 0xffffff810d0d7836 */ /* 0x000fe20000000000 */
[----:B------:R-:W-:Y:S03]  /*1250*/  BSSY.RECONVERGENT B2, `(.L_x_20) ;  /* 0x0000035000027945 */ /* 0x000fe60003800200 */
[----:B------:R-:W-:Y:S02]  /*1260*/  IMAD.IADD R14, R3, 0x1, -R14 ;  /* 0x00000001030e7824 */ /* 0x000fe400078e0a0e */
[C---:B------:R-:W-:Y:S02]  /*1270*/  IMAD R0, R13.reuse, -0x800000, R0 ;  /* 0xff8000000d007824 */ /* 0x040fe400078e0200 */
[----:B------:R0:W1:Y:S01]  /*1280*/  MUFU.RCP R3, R14 ;  /* 0x0000000e00037308 */ /* 0x0000620000001000 */
[----:B------:R-:W-:Y:S01]  /*1290*/  FADD.FTZ R15, -R14, -RZ ;  /* 0x800000ff0e0f7221 */ /* 0x000fe20000010100 */
[----:B0-----:R-:W-:-:S05]  /*12a0*/  IADD3 R14, PT, PT, R13, 0x7f, -R12 ;  /* 0x0000007f0d0e7810 */ /* 0x001fca0007ffe80c */
[----:B------:R-:W-:Y:S02]  /*12b0*/  IMAD.IADD R9, R14, 0x1, R9 ;  /* 0x000000010e097824 */ /* 0x000fe400078e0209 */
[----:B-1----:R-:W-:-:S04]  /*12c0*/  FFMA R16, R3, R15, 1 ;  /* 0x3f80000003107423 */ /* 0x002fc8000000000f */
[----:B------:R-:W-:-:S04]  /*12d0*/  FFMA R3, R3, R16, R3 ;  /* 0x0000001003037223 */ /* 0x000fc80000000003 */
[----:B------:R-:W-:-:S04]  /*12e0*/  FFMA R16, R0, R3, RZ ;  /* 0x0000000300107223 */ /* 0x000fc800000000ff */
[----:B------:R-:W-:-:S04]  /*12f0*/  FFMA R17, R15, R16, R0 ;  /* 0x000000100f117223 */ /* 0x000fc80000000000 */
[----:B------:R-:W-:-:S04]  /*1300*/  FFMA R16, R3, R17, R16 ;  /* 0x0000001103107223 */ /* 0x000fc80000000010 */
[----:B------:R-:W-:-:S04]  /*1310*/  FFMA R15, R15, R16, R0 ;  /* 0x000000100f0f7223 */ /* 0x000fc80000000000 */
[----:B------:R-:W-:-:S05]  /*1320*/  FFMA R0, R3, R15, R16 ;  /* 0x0000000f03007223 */ /* 0x000fca0000000010 */
[----:B------:R-:W-:-:S04]  /*1330*/  SHF.R.U32.HI R12, RZ, 0x17, R0 ;  /* 0x00000017ff0c7819 */ /* 0x000fc80000011600 */
[----:B------:R-:W-:-:S05]  /*1340*/  LOP3.LUT R12, R12, 0xff, RZ, 0xc0, !PT ;  /* 0x000000ff0c0c7812 */ /* 0x000fca00078ec0ff */
[----:B------:R-:W-:-:S04]  /*1350*/  IMAD.IADD R17, R12, 0x1, R9 ;  /* 0x000000010c117824 */ /* 0x000fc800078e0209 */
[----:B------:R-:W-:-:S05]  /*1360*/  VIADD R12, R17, 0xffffffff ;  /* 0xffffffff110c7836 */ /* 0x000fca0000000000 */
[----:B------:R-:W-:-:S13]  /*1370*/  ISETP.GE.U32.AND P0, PT, R12, 0xfe, PT ;  /* 0x000000fe0c00780c */ /* 0x000fda0003f06070 */
[----:B------:R-:W-:Y:S05]  /*1380*/  @!P0 BRA `(.L_x_21) ;  /* 0x0000000000808947 */ /* 0x000fea0003800000 */
[----:B------:R-:W-:-:S13]  /*1390*/  ISETP.GT.AND P0, PT, R17, 0xfe, PT ;  /* 0x000000fe1100780c */ /* 0x000fda0003f04270 */
[----:B------:R-:W-:Y:S05]  /*13a0*/  @P0 BRA `(.L_x_22) ;  /* 0x00000000006c0947 */ /* 0x000fea0003800000 */
[----:B------:R-:W-:-:S13]  /*13b0*/  ISETP.GE.AND P0, PT, R17, 0x1, PT ;  /* 0x000000011100780c */ /* 0x000fda0003f06270 */
[----:B------:R-:W-:Y:S05]  /*13c0*/  @P0 BRA `(.L_x_23) ;  /* 0x0000000000740947 */ /* 0x000fea0003800000 */
[----:B------:R-:W-:Y:S02]  /*13d0*/  ISETP.GE.AND P0, PT, R17, -0x18, PT ;  /* 0xffffffe81100780c */ /* 0x000fe40003f06270 */
[----:B------:R-:W-:-:S11]  /*13e0*/  LOP3.LUT R0, R0, 0x80000000, RZ, 0xc0, !PT ;  /* 0x8000000000007812 */ /* 0x000fd600078ec0ff */
[----:B------:R-:W-:Y:S05]  /*13f0*/  @!P0 BRA `(.L_x_23) ;  /* 0x0000000000688947 */ /* 0x000fea0003800000 */
[-CC-:B------:R-:W-:Y:S01]  /*1400*/  FFMA.RZ R9, R3, R15.reuse, R16.reuse ;  /* 0x0000000f03097223 */ /* 0x180fe2000000c010 */
[----:B------:R-:W-:Y:S02]  /*1410*/  VIADD R14, R17, 0x20 ;  /* 0x00000020110e7836 */ /* 0x000fe40000000000 */
[-CC-:B------:R-:W-:Y:S01]  /*1420*/  FFMA.RM R12, R3, R15.reuse, R16.reuse ;  /* 0x0000000f030c7223 */ /* 0x180fe20000004010 */
[----:B------:R-:W-:Y:S02]  /*1430*/  ISETP.NE.AND P2, PT, R17, RZ, PT ;  /* 0x000000ff1100720c */ /* 0x000fe40003f45270 */
[----:B------:R-:W-:Y:S01]  /*1440*/  LOP3.LUT R13, R9, 0x7fffff, RZ, 0xc0, !PT ;  /* 0x007fffff090d7812 */ /* 0x000fe200078ec0ff */
[----:B------:R-:W-:Y:S01]  /*1450*/  FFMA.RP R9, R3, R15, R16 ;  /* 0x0000000f03097223 */ /* 0x000fe20000008010 */
[----:B------:R-:W-:Y:S01]  /*1460*/  IMAD.MOV R3, RZ, RZ, -R17 ;  /* 0x000000ffff037224 */ /* 0x000fe200078e0a11 */
[----:B------:R-:W-:Y:S02]  /*1470*/  ISETP.NE.AND P1, PT, R17, RZ, PT ;  /* 0x000000ff1100720c */ /* 0x000fe40003f25270 */
[----:B------:R-:W-:-:S02]  /*1480*/  LOP3.LUT R13, R13, 0x800000, RZ, 0xfc, !PT ;  /* 0x008000000d0d7812 */ /* 0x000fc400078efcff */
[----:B------:R-:W-:Y:S02]  /*1490*/  FSETP.NEU.FTZ.AND P0, PT, R9, R12, PT ;  /* 0x0000000c0900720b */ /* 0x000fe40003f1d000 */
[----:B------:R-:W-:Y:S02]  /*14a0*/  SHF.L.U32 R14, R13, R14, RZ ;  /* 0x0000000e0d0e7219 */ /* 0x000fe400000006ff */
[----:B------:R-:W-:Y:S02]  /*14b0*/  SEL R12, R3, RZ, P2 ;  /* 0x000000ff030c7207 */ /* 0x000fe40001000000 */
[----:B------:R-:W-:Y:S02]  /*14c0*/  ISETP.NE.AND P1, PT, R14, RZ, P1 ;  /* 0x000000ff0e00720c */ /* 0x000fe40000f25270 */
[----:B------:R-:W-:Y:S02]  /*14d0*/  SHF.R.U32.HI R12, RZ, R12, R13 ;  /* 0x0000000cff0c7219 */ /* 0x000fe4000001160d */
[----:B------:R-:W-:-:S02]  /*14e0*/  PLOP3.LUT P0, PT, P0, P1, PT, 0xf8, 0x8f ;  /* 0x00000000008f781c */ /* 0x000fc40000703f70 */
[----:B------:R-:W-:Y:S02]  /*14f0*/  SHF.R.U32.HI R14, RZ, 0x1, R12 ;  /* 0x00000001ff0e7819 */ /* 0x000fe4000001160c */
[----:B------:R-:W-:-:S04]  /*1500*/  SEL R3, RZ, 0x1, !P0 ;  /* 0x00000001ff037807 */ /* 0x000fc80004000000 */
[----:B------:R-:W-:-:S04]  /*1510*/  LOP3.LUT R3, R3, 0x1, R14, 0xf8, !PT ;  /* 0x0000000103037812 */ /* 0x000fc800078ef80e */
[----:B------:R-:W-:-:S05]  /*1520*/  LOP3.LUT R3, R3, R12, RZ, 0xc0, !PT ;  /* 0x0000000c03037212 */ /* 0x000fca00078ec0ff */
[----:B------:R-:W-:-:S05]  /*1530*/  IMAD.IADD R3, R14, 0x1, R3 ;  /* 0x000000010e037824 */ /* 0x000fca00078e0203 */
[----:B------:R-:W-:Y:S01]  /*1540*/  LOP3.LUT R0, R3, R0, RZ, 0xfc, !PT ;  /* 0x0000000003007212 */ /* 0x000fe200078efcff */
[----:B------:R-:W-:Y:S06]  /*1550*/  BRA `(.L_x_23) ;  /* 0x0000000000107947 */ /* 0x000fec0003800000 */
.L_x_22:
[----:B------:R-:W-:-:S04]  /*1560*/  LOP3.LUT R0, R0, 0x80000000, RZ, 0xc0, !PT ;  /* 0x8000000000007812 */ /* 0x000fc800078ec0ff */
[----:B------:R-:W-:Y:S01]  /*1570*/  LOP3.LUT R0, R0, 0x7f800000, RZ, 0xfc, !PT ;  /* 0x7f80000000007812 */ /* 0x000fe200078efcff */
[----:B------:R-:W-:Y:S06]  /*1580*/  BRA `(.L_x_23) ;  /* 0x0000000000047947 */ /* 0x000fec0003800000 */
.L_x_21:
[----:B------:R-:W-:-:S07]  /*1590*/  IMAD R0, R9, 0x800000, R0 ;  /* 0x0080000009007824 */ /* 0x000fce00078e0200 */
.L_x_23:
[----:B------:R-:W-:Y:S05]  /*15a0*/  BSYNC.RECONVERGENT B2 ;  /* 0x0000000000027941 */ /* 0x000fea0003800200 */
.L_x_20:
[----:B------:R-:W-:Y:S05]  /*15b0*/  BRA `(.L_x_24) ;  /* 0x0000000000207947 */ /* 0x000fea0003800000 */
.L_x_19:
[----:B------:R-:W-:-:S04]  /*15c0*/  LOP3.LUT R0, R3, 0x80000000, R0, 0x48, !PT ;  /* 0x8000000003007812 */ /* 0x000fc800078e4800 */
[----:B------:R-:W-:Y:S01]  /*15d0*/  LOP3.LUT R0, R0, 0x7f800000, RZ, 0xfc, !PT ;  /* 0x7f80000000007812 */ /* 0x000fe200078efcff */
[----:B------:R-:W-:Y:S06]  /*15e0*/  BRA `(.L_x_24) ;  /* 0x0000000000147947 */ /* 0x000fec0003800000 */
.L_x_18:
[----:B------:R-:W-:Y:S01]  /*15f0*/  LOP3.LUT R0, R3, 0x80000000, R0, 0x48, !PT ;  /* 0x8000000003007812 */ /* 0x000fe200078e4800 */
[----:B------:R-:W-:Y:S06]  /*1600*/  BRA `(.L_x_24) ;  /* 0x00000000000c7947 */ /* 0x000fec0003800000 */
.L_x_17:
[----:B------:R-:W0:Y:S01]  /*1610*/  MUFU.RSQ R0, -QNAN ;  /* 0xffc0000000007908 */ /* 0x000e220000001400 */
[----:B------:R-:W-:Y:S05]  /*1620*/  BRA `(.L_x_24) ;  /* 0x0000000000047947 */ /* 0x000fea0003800000 */
.L_x_16:
[----:B------:R-:W-:-:S07]  /*1630*/  FADD.FTZ R0, R0, R3 ;  /* 0x0000000300007221 */ /* 0x000fce0000010000 */
.L_x_24:
[----:B------:R-:W-:Y:S05]  /*1640*/  BSYNC.RECONVERGENT B1 ;  /* 0x0000000000017941 */ /* 0x000fea0003800200 */
.L_x_14:
[----:B------:R-:W-:Y:S02]  /*1650*/  IMAD.MOV.U32 R12, RZ, RZ, R10 ;  /* 0x000000ffff0c7224 */ /* 0x000fe400078e000a */
[----:B------:R-:W-:Y:S02]  /*1660*/  IMAD.MOV.U32 R13, RZ, RZ, 0x0 ;  /* 0x00000000ff0d7424 */ /* 0x000fe400078e00ff */
[----:B0-----:R-:W-:Y:S02]  /*1670*/  IMAD.MOV.U32 R3, RZ, RZ, R0 ;  /* 0x000000ffff037224 */ /* 0x001fe400078e0000 */
[----:B------:R-:W-:Y:S05]  /*1680*/  RET.REL.NODEC R12 `(_Z4fwhmPfS_S_) ;  /* 0xffffffe80c5c7950 */ /* 0x000fea0003c3ffff */
.L_x_25:
[----:B------:R-:W-:-:S00]  /*1690*/  BRA `(.L_x_25) ;  /* 0xfffffffc00fc7947 */ /* 0x000fc0000383ffff */
[----:B------:R-:W-:-:S00]  /*16a0*/  NOP ;  /* 0x0000000000007918 */ /* 0x000fc00000000000 */
        /* <DEDUP_REMOVED lines=13> */
.L_x_194:


//--------------------- .text._Z15integrateBoundsPfS_S_S_ --------------------------
	.section	.text._Z15integrateBoundsPfS_S_S_,"ax",@progbits
	.align	128
        .global         _Z15integrateBoundsPfS_S_S_
        .type           _Z15integrateBoundsPfS_S_S_,@function
        .size           _Z15integrateBoundsPfS_S_S_,(.L_x_195 - _Z15integrateBoundsPfS_S_S_)
        .other          _Z15integrateBoundsPfS_S_S_,@"STO_CUDA_ENTRY STV_DEFAULT"
_Z15integrateBoundsPfS_S_S_:
.text._Z15integrateBoundsPfS_S_S_:
[----:B------:R-:W-:Y:S01]  /*0000*/  LDC R1, c[0x0][0x37c] ;  /* 0x0000df00ff017b82 */ /* 0x000fe20000000800 */
[----:B------:R-:W0:Y:S07]  /*0010*/  S2R R11, SR_TID.X ;  /* 0x00000000000b7919 */ /* 0x000e2e0000002100 */
[----:B------:R-:W1:Y:S01]  /*0020*/  LDC R12, c[0x3][0x4] ;  /* 0x00c00100ff0c7b82 */ /* 0x000e620000000800 */
[----:B------:R-:W0:Y:S01]  /*0030*/  LDCU UR4, c[0x0][0x360] ;  /* 0x00006c00ff0477ac */ /* 0x000e220008000800 */
[----:B------:R-:W0:Y:S02]  /*0040*/  S2R R0, SR_CTAID.X ;  /* 0x0000000000007919 */ /* 0x000e240000002500 */
[----:B0-----:R-:W-:-:S05]  /*0050*/  IMAD R11, R0, UR4, R11 ;  /* 0x00000004000b7c24 */ /* 0x001fca000f8e020b */
[----:B-1----:R-:W-:-:S13]  /*0060*/  ISETP.GE.AND P0, PT, R11, R12, PT ;  /* 0x0000000c0b00720c */ /* 0x002fda0003f06270 */
[----:B------:R-:W-:Y:S05]  /*0070*/  @P0 EXIT ;  /* 0x000000000000094d */ /* 0x000fea0003800000 */
[----:B------:R-:W0:Y:S01]  /*0080*/  LDC.64 R8, c[0x0][0x390] ;  /* 0x0000e400ff087b82 */ /* 0x000e220000000a00 */
[----:B------:R-:W1:Y:S01]  /*0090*/  LDCU.64 UR4, c[0x0][0x358] ;  /* 0x00006b00ff0477ac */ /* 0x000e620008000a00 */
[----:B------:R-:W2:Y:S06]  /*00a0*/  LDCU UR6, c[0x3][URZ] ;  /* 0x00c00000ff0677ac */ /* 0x000eac0008000800 */
[----:B------:R-:W3:Y:S08]  /*00b0*/  LDC.64 R6, c[0x0][0x380] ;  /* 0x0000e000ff067b82 */ /* 0x000ef00000000a00 */
[----:B------:R-:W4:Y:S01]  /*00c0*/  LDC.64 R4, c[0x0][0x388] ;  /* 0x0000e200ff047b82 */ /* 0x000f220000000a00 */
[----:B0-----:R-:W-:-:S07]  /*00d0*/  IMAD.WIDE R8, R11, 0x4, R8 ;  /* 0x000000040b087825 */ /* 0x001fce00078e0208 */
[----:B------:R-:W0:Y:S01]  /*00e0*/  LDC.64 R2, c[0x0][0x398] ;  /* 0x0000e600ff027b82 */ /* 0x000e220000000a00 */
[----:B-1----:R1:W5:Y:S01]  /*00f0*/  LDG.E R19, desc[UR4][R8.64] ;  /* 0x0000000408137981 */ /* 0x002362000c1e1900 */
[----:B------:R-:W-:-:S06]  /*0100*/  IMAD.WIDE R12, R12, 0x4, R8 ;  /* 0x000000040c0c7825 */ /* 0x000fcc00078e0208 */
[----:B------:R1:W5:Y:S01]  /*0110*/  LDG.E R12, desc[UR4][R12.64] ;  /* 0x000000040c0c7981 */ /* 0x000362000c1e1900 */
[----:B--2---:R-:W-:Y:S01]  /*0120*/  IMAD R15, R11, UR6, RZ ;  /* 0x000000060b0f7c24 */ /* 0x004fe2000f8e02ff */
[----:B------:R-:W-:Y:S01]  /*0130*/  BSSY.RECONVERGENT B0, `(.L_x_26) ;  /* 0x000000d000007945 */ /* 0x000fe20003800200 */
[----:B------:R-:W-:Y:S02]  /*0140*/  IMAD.MOV.U32 R14, RZ, RZ, RZ ;  /* 0x000000ffff0e7224 */ /* 0x000fe400078e00ff */
[----:B---3--:R-:W-:-:S04]  /*0150*/  IMAD.WIDE R6, R15, 0x4, R6 ;  /* 0x000000040f067825 */ /* 0x008fc800078e0206 */
[----:B----4-:R-:W-:-:S07]  /*0160*/  IMAD.WIDE R4, R11, 0x4, R4 ;  /* 0x000000040b047825 */ /* 0x010fce00078e0204 */
.L_x_27:
[----:B01----:R-:W-:-:S05]  /*0170*/  IMAD.WIDE.U32 R8, R14, 0x4, R2 ;  /* 0x000000040e087825 */ /* 0x003fca00078e0002 */
[----:B------:R-:W2:Y:S01]  /*0180*/  LDG.E R18, desc[UR4][R8.64] ;  /* 0x0000000408127981 */ /* 0x000ea2000c1e1900 */
[C---:B------:R-:W-:Y:S01]  /*0190*/  ISETP.GE.AND P0, PT, R14.reuse, UR6, PT ;  /* 0x000000060e007c0c */ /* 0x040fe2000bf06270 */
[----:B------:R-:W-:Y:S01]  /*01a0*/  VIADD R0, R14, 0x1 ;  /* 0x000000010e007836 */ /* 0x000fe20000000000 */
[----:B------:R-:W-:Y:S01]  /*01b0*/  MOV R13, R14 ;  /* 0x0000000e000d7202 */ /* 0x000fe20000000f00 */
[----:B------:R-:W-:Y:S02]  /*01c0*/  IMAD.MOV.U32 R11, RZ, RZ, R14 ;  /* 0x000000ffff0b7224 */ /* 0x000fe400078e000e */
[----:B------:R-:W-:Y:S01]  /*01d0*/  IMAD.MOV.U32 R14, RZ, RZ, R0 ;  /* 0x000000ffff0e7224 */ /* 0x000fe200078e0000 */
[----:B--2--5:R-:W-:-:S13]  /*01e0*/  FSETP.LT.AND P1, PT, R18, R19, PT ;  /* 0x000000131200720b */ /* 0x024fda0003f21000 */
[----:B------:R-:W-:Y:S05]  /*01f0*/  @!P0 BRA P1, `(.L_x_27) ;  /* 0xfffffffc00dc8947 */ /* 0x000fea000083ffff */
[----:B------:R-:W-:Y:S05]  /*0200*/  BSYNC.RECONVERGENT B0 ;  /* 0x0000000000007941 */ /* 0x000fea0003800200 */
.L_x_26:
[----:B------:R-:W-:Y:S01]  /*0210*/  ISETP.NE.AND P0, PT, R13, UR6, PT ;  /* 0x000000060d007c0c */ /* 0x000fe2000bf05270 */
[----:B------:R-:W0:Y:S01]  /*0220*/  LDCU.64 UR8, c[0x0][0x398] ;  /* 0x00007300ff0877ac */ /* 0x000e220008000a00 */
[----:B------:R-:W-:Y:S01]  /*0230*/  BSSY.RECONVERGENT B0, `(.L_x_28) ;  /* 0x0000062000007945 */ /* 0x000fe20003800200 */
[----:B------:R-:W-:-:S10]  /*0240*/  HFMA2 R15, -RZ, RZ, 0, 0 ;  /* 0x00000000ff0f7431 */ /* 0x000fd400000001ff */
[----:B------:R-:W-:Y:S05]  /*0250*/  @!P0 BRA `(.L_x_29) ;  /* 0x00000004007c8947 */ /* 0x000fea0003800000 */
[----:B------:R-:W-:Y:S01]  /*0260*/  ISETP.NE.AND P0, PT, R13, RZ, PT ;  /* 0x000000ff0d00720c */ /* 0x000fe20003f05270 */
[----:B------:R-:W-:Y:S01]  /*0270*/  BSSY.RECONVERGENT B1, `(.L_x_30) ;  /* 0x000001c000017945 */ /* 0x000fe20003800200 */
[----:B------:R-:W-:-:S11]  /*0280*/  IMAD.MOV.U32 R15, RZ, RZ, RZ ;  /* 0x000000ffff0f7224 */ /* 0x000fd600078e00ff */
[----:B------:R-:W-:Y:S05]  /*0290*/  @!P0 BRA `(.L_x_31) ;  /* 0x0000000000648947 */ /* 0x000fea0003800000 */
[----:B------:R-:W2:Y:S01]  /*02a0*/  LDG.E R0, desc[UR4][R8.64+-0x4] ;  /* 0xfffffc0408007981 */ /* 0x000ea2000c1e1900 */
[----:B------:R-:W-:-:S05]  /*02b0*/  IMAD.WIDE.U32 R10, R11, 0x4, R6 ;  /* 0x000000040b0a7825 */ /* 0x000fca00078e0006 */
[----:B------:R1:W5:Y:S01]  /*02c0*/  LDG.E R15, desc[UR4][R10.64+-0x4] ;  /* 0xfffffc040a0f7981 */ /* 0x000362000c1e1900 */
[----:B------:R-:W-:Y:S01]  /*02d0*/  BSSY.RECONVERGENT B2, `(.L_x_32) ;  /* 0x000000f000027945 */ /* 0x000fe20003800200 */
[--C-:B--2---:R-:W-:Y:S01]  /*02e0*/  FADD R17, R18, -R0.reuse ;  /* 0x8000000012117221 */ /* 0x104fe20000000000 */
[C---:B------:R-:W-:Y:S01]  /*02f0*/  FADD R0, R19.reuse, -R0 ;  /* 0x8000000013007221 */ /* 0x040fe20000000000 */
[----:B------:R-:W-:Y:S02]  /*0300*/  FADD R19, -R19, R18 ;  /* 0x0000001213137221 */ /* 0x000fe40000000100 */
[----:B------:R-:W2:Y:S08]  /*0310*/  MUFU.RCP R2, R17 ;  /* 0x0000001100027308 */ /* 0x000eb00000001000 */
[----:B------:R-:W3:Y:S01]  /*0320*/  FCHK P0, R0, R17 ;  /* 0x0000001100007302 */ /* 0x000ee20000000000 */
[----:B--2---:R-:W-:-:S04]  /*0330*/  FFMA R3, -R17, R2, 1 ;  /* 0x3f80000011037423 */ /* 0x004fc80000000102 */
[----:B------:R-:W-:-:S04]  /*0340*/  FFMA R3, R2, R3, R2 ;  /* 0x0000000302037223 */ /* 0x000fc80000000002 */
[----:B------:R-:W-:-:S04]  /*0350*/  FFMA R2, R0, R3, RZ ;  /* 0x0000000300027223 */ /* 0x000fc800000000ff */
[----:B------:R-:W-:-:S04]  /*0360*/  FFMA R16, -R17, R2, R0 ;  /* 0x0000000211107223 */ /* 0x000fc80000000100 */
[----:B------:R-:W-:Y:S01]  /*0370*/  FFMA R2, R3, R16, R2 ;  /* 0x0000001003027223 */ /* 0x000fe20000000002 */
[----:B-1-3--:R-:W-:Y:S06]  /*0380*/  @!P0 BRA `(.L_x_33) ;  /* 0x00000000000c8947 */ /* 0x00afec0003800000 */
[----:B------:R-:W-:Y:S01]  /*0390*/  IMAD.MOV.U32 R3, RZ, RZ, R17 ;  /* 0x000000ffff037224 */ /* 0x000fe200078e0011 */
[----:B------:R-:W-:-:S07]  /*03a0*/  MOV R16, 0x3c0 ;  /* 0x000003c000107802 */ /* 0x000fce0000000f00 */
[----:B0----5:R-:W-:Y:S05]  /*03b0*/  CALL.REL.NOINC `($__internal_1_$__cuda_sm3x_div_rn_noftz_f32_slowpath) ;  /* 0x0000000400307944 */ /* 0x021fea0003c00000 */
.L_x_33:
[----:B0-----:R-:W-:Y:S05]  /*03c0*/  BSYNC.RECONVERGENT B2 ;  /* 0x0000000000027941 */ /* 0x001fea0003800200 */
.L_x_32:
[----:B------:R-:W2:Y:S02]  /*03d0*/  LDG.E R10, desc[UR4][R10.64] ;  /* 0x000000040a0a7981 */ /* 0x000ea4000c1e1900 */
[----:B--2--5:R-:W-:-:S04]  /*03e0*/  FADD R0, -R15, R10 ;  /* 0x0000000a0f007221 */ /* 0x024fc80000000100 */
[----:B------:R-:W-:-:S04]  /*03f0*/  FFMA R15, R0, R2, R15 ;  /* 0x00000002000f7223 */ /* 0x000fc8000000000f */
[----:B------:R-:W-:-:S04]  /*0400*/  FADD R0, R10, R15 ;  /* 0x0000000f0a007221 */ /* 0x000fc80000000000 */
[----:B------:R-:W-:-:S04]  /*0410*/  FMUL R0, R19, R0 ;  /* 0x0000000013007220 */ /* 0x000fc80000400000 */
[----:B------:R-:W-:-:S07]  /*0420*/  FFMA R15, R0, 0.5, RZ ;  /* 0x3f000000000f7823 */ /* 0x000fce00000000ff */
.L_x_31:
[----:B0-----:R-:W-:Y:S05]  /*0430*/  BSYNC.RECONVERGENT B1 ;  /* 0x0000000000017941 */ /* 0x001fea0003800200 */
.L_x_30:
[----:B------:R0:W2:Y:S01]  /*0440*/  LDG.E R11, desc[UR4][R8.64+0x4] ;  /* 0x00000404080b7981 */ /* 0x0000a2000c1e1900 */
[----:B------:R-:W1:Y:S01]  /*0450*/  LDC R17, c[0x3][RZ] ;  /* 0x00c00000ff117b82 */ /* 0x000e620000000800 */
[----:B------:R-:W-:Y:S01]  /*0460*/  BSSY.RECONVERGENT B1, `(.L_x_34) ;  /* 0x0000020000017945 */ /* 0x000fe20003800200 */
[----:B0-----:R-:W-:Y:S01]  /*0470*/  MOV R8, R14 ;  /* 0x0000000e00087202 */ /* 0x001fe20000000f00 */
[----:B------:R-:W-:Y:S01]  /*0480*/  IMAD.MOV.U32 R9, RZ, RZ, RZ ;  /* 0x000000ffff097224 */ /* 0x000fe200078e00ff */
[----:B-1----:R-:W-:-:S04]  /*0490*/  ISETP.GE.AND P0, PT, R14, R17, PT ;  /* 0x000000110e00720c */ /* 0x002fc80003f06270 */
[----:B--2---:R-:W-:-:S13]  /*04a0*/  FSETP.GEU.OR P0, PT, R11, R12, P0 ;  /* 0x0000000c0b00720b */ /* 0x004fda000070e400 */
[----:B------:R-:W-:Y:S05]  /*04b0*/  @P0 BRA `(.L_x_35) ;  /* 0x0000000000680947 */ /* 0x000fea0003800000 */
[----:B------:R-:W0:Y:S01]  /*04c0*/  LDC.64 R2, c[0x0][0x398] ;  /* 0x0000e600ff027b82 */ /* 0x000e220000000a00 */
[----:B------:R-:W-:-:S07]  /*04d0*/  IMAD.MOV.U32 R23, RZ, RZ, R13 ;  /* 0x000000ffff177224 */ /* 0x000fce00078e000d */
.L_x_36:
[----:B0-----:R-:W-:-:S06]  /*04e0*/  IMAD.WIDE.U32 R24, R23, 0x4, R2 ;  /* 0x0000000417187825 */ /* 0x001fcc00078e0002 */
[----:B------:R-:W2:Y:S01]  /*04f0*/  LDG.E R24, desc[UR4][R24.64] ;  /* 0x0000000418187981 */ /* 0x000ea2000c1e1900 */
[C---:B------:R-:W-:Y:S01]  /*0500*/  SHF.L.U32 R19, R8.reuse, 0x2, RZ ;  /* 0x0000000208137819 */ /* 0x040fe200000006ff */
[----:B------:R-:W-:Y:S01]  /*0510*/  IMAD.WIDE.U32 R22, R23, 0x4, R6 ;  /* 0x0000000417167825 */ /* 0x000fe200078e0006 */
[----:B------:R-:W-:Y:S02]  /*0520*/  SHF.L.U64.HI R9, R8, 0x2, R9 ;  /* 0x0000000208097819 */ /* 0x000fe40000010209 */
[----:B------:R-:W-:-:S03]  /*0530*/  IADD3 R20, P0, PT, R6, R19, RZ ;  /* 0x0000001306147210 */ /* 0x000fc60007f1e0ff */
[----:B------:R-:W3:Y:S02]  /*0540*/  LDG.E R23, desc[UR4][R22.64] ;  /* 0x0000000416177981 */ /* 0x000ee4000c1e1900 */
[----:B------:R-:W-:Y:S01]  /*0550*/  IMAD.X R21, R7, 0x1, R9, P0 ;  /* 0x0000000107157824 */ /* 0x000fe200000e0609 */
[----:B------:R-:W-:-:S04]  /*0560*/  IADD3 R18, P0, PT, R19, UR8, RZ ;  /* 0x0000000813127c10 */ /* 0x000fc8000ff1e0ff */
[----:B------:R-:W-:Y:S01]  /*0570*/  IADD3.X R19, PT, PT, R9, UR9, RZ, P0, !PT ;  /* 0x0000000909137c10 */ /* 0x000fe200087fe4ff */
[----:B------:R-:W3:Y:S01]  /*0580*/  LDG.E R20, desc[UR4][R20.64] ;  /* 0x0000000414147981 */ /* 0x000ee2000c1e1900 */
[----:B--2---:R-:W-:-:S03]  /*0590*/  FADD R9, -R24, R11 ;  /* 0x0000000b18097221 */ /* 0x004fc60000000100 */
[----:B------:R-:W2:Y:S01]  /*05a0*/  LDG.E R11, desc[UR4][R18.64+0x4] ;  /* 0x00000404120b7981 */ /* 0x000ea2000c1e1900 */
[----:B------:R-:W-:-:S05]  /*05b0*/  VIADD R14, R8, 0x1 ;  /* 0x00000001080e7836 */ /* 0x000fca0000000000 */
[----:B------:R-:W-:Y:S01]  /*05c0*/  ISETP.GE.AND P0, PT, R14, R17, PT ;  /* 0x000000110e00720c */ /* 0x000fe20003f06270 */
[----:B------:R-:W-:Y:S02]  /*05d0*/  IMAD.MOV.U32 R13, RZ, RZ, R8 ;  /* 0x000000ffff0d7224 */ /* 0x000fe400078e0008 */
[----:B---3--:R-:W-:Y:S01]  /*05e0*/  FADD R0, R20, R23 ;  /* 0x0000001714007221 */ /* 0x008fe20000000000 */
[----:B------:R-:W-:-:S03]  /*05f0*/  MOV R23, R8 ;  /* 0x0000000800177202 */ /* 0x000fc60000000f00 */
[----:B------:R-:W-:Y:S01]  /*0600*/  FMUL R0, R0, R9 ;  /* 0x0000000900007220 */ /* 0x000fe20000400000 */
[----:B------:R-:W-:Y:S02]  /*0610*/  HFMA2 R9, -RZ, RZ, 0, 0 ;  /* 0x00000000ff097431 */ /* 0x000fe400000001ff */
[----:B------:R-:W-:Y:S02]  /*0620*/  IMAD.MOV.U32 R8, RZ, RZ, R14 ;  /* 0x000000ffff087224 */ /* 0x000fe400078e000e */
[----:B------:R-:W-:Y:S01]  /*0630*/  FFMA R15, R0, 0.5, R15 ;  /* 0x3f000000000f7823 */ /* 0x000fe2000000000f */
[----:B--2---:R-:W-:-:S13]  /*0640*/  FSETP.LT.AND P1, PT, R11, R12, PT ;  /* 0x0000000c0b00720b */ /* 0x004fda0003f21000 */
[----:B------:R-:W-:Y:S05]  /*0650*/  @!P0 BRA P1, `(.L_x_36) ;  /* 0xfffffffc00a08947 */ /* 0x000fea000083ffff */
.L_x_35:
[----:B------:R-:W-:Y:S05]  /*0660*/  BSYNC.RECONVERGENT B1 ;  /* 0x0000000000017941 */ /* 0x000fea0003800200 */
.L_x_34:
[----:B------:R-:W-:-:S13]  /*0670*/  ISETP.NE.AND P0, PT, R14, R17, PT ;  /* 0x000000110e00720c */ /* 0x000fda0003f05270 */
[----:B------:R-:W-:Y:S05]  /*0680*/  @!P0 BRA `(.L_x_29) ;  /* 0x0000000000708947 */ /* 0x000fea0003800000 */
[----:B------:R-:W0:Y:S02]  /*0690*/  LDC.64 R2, c[0x0][0x398] ;  /* 0x0000e600ff027b82 */ /* 0x000e240000000a00 */
[----:B0-----:R-:W-:-:S06]  /*06a0*/  IMAD.WIDE.U32 R2, R13, 0x4, R2 ;  /* 0x000000040d027825 */ /* 0x001fcc00078e0002 */
[----:B------:R-:W2:Y:S01]  /*06b0*/  LDG.E R2, desc[UR4][R2.64] ;  /* 0x0000000402027981 */ /* 0x000ea2000c1e1900 */
[----:B------:R-:W-:-:S05]  /*06c0*/  IMAD.WIDE.U32 R16, R13, 0x4, R6 ;  /* 0x000000040d107825 */ /* 0x000fca00078e0006 */
[----:B------:R0:W5:Y:S01]  /*06d0*/  LDG.E R10, desc[UR4][R16.64] ;  /* 0x00000004100a7981 */ /* 0x000162000c1e1900 */
[----:B------:R-:W-:Y:S01]  /*06e0*/  BSSY.RECONVERGENT B1, `(.L_x_37) ;  /* 0x000000e000017945 */ /* 0x000fe20003800200 */
[----:B--2---:R-:W-:Y:S01]  /*06f0*/  FADD R3, -R2, R11 ;  /* 0x0000000b02037221 */ /* 0x004fe20000000100 */
[----:B------:R-:W-:-:S03]  /*0700*/  FADD R0, R12, -R2 ;  /* 0x800000020c007221 */ /* 0x000fc60000000000 */
[----:B------:R-:W1:Y:S08]  /*0710*/  MUFU.RCP R11, R3 ;  /* 0x00000003000b7308 */ /* 0x000e700000001000 */
[----:B------:R-:W2:Y:S01]  /*0720*/  FCHK P0, R0, R3 ;  /* 0x0000000300007302 */ /* 0x000ea20000000000 */
[----:B-1----:R-:W-:-:S04]  /*0730*/  FFMA R14, -R3, R11, 1 ;  /* 0x3f800000030e7423 */ /* 0x002fc8000000010b */
[----:B------:R-:W-:-:S04]  /*0740*/  FFMA R11, R11, R14, R11 ;  /* 0x0000000e0b0b7223 */ /* 0x000fc8000000000b */
[----:B------:R-:W-:-:S04]  /*0750*/  FFMA R12, R0, R11, RZ ;  /* 0x0000000b000c7223 */ /* 0x000fc800000000ff */
[----:B------:R-:W-:-:S04]  /*0760*/  FFMA R13, -R3, R12, R0 ;  /* 0x0000000c030d7223 */ /* 0x000fc80000000100 */
[----:B------:R-:W-:Y:S01]  /*0770*/  FFMA R11, R11, R13, R12 ;  /* 0x0000000d0b0b7223 */ /* 0x000fe2000000000c */
[----:B0-2---:R-:W-:Y:S06]  /*0780*/  @!P0 BRA `(.L_x_38) ;  /* 0x00000000000c8947 */ /* 0x005fec0003800000 */
[----:B------:R-:W-:-:S07]  /*0790*/  MOV R16, 0x7b0 ;  /* 0x000007b000107802 */ /* 0x000fce0000000f00 */
[----:B-----5:R-:W-:Y:S05]  /*07a0*/  CALL.REL.NOINC `($__internal_1_$__cuda_sm3x_div_rn_noftz_f32_slowpath) ;  /* 0x0000000000347944 */ /* 0x020fea0003c00000 */
[----:B------:R-:W-:-:S07]  /*07b0*/  IMAD.MOV.U32 R11, RZ, RZ, R2 ;  /* 0x000000ffff0b7224 */ /* 0x000fce00078e0002 */
.L_x_38:
[----:B------:R-:W-:Y:S05]  /*07c0*/  BSYNC.RECONVERGENT B1 ;  /* 0x0000000000017941 */ /* 0x000fea0003800200 */
.L_x_37:
[----:B------:R-:W-:-:S04]  /*07d0*/  LEA R2, P0, R8, R6, 0x2 ;  /* 0x0000000608027211 */ /* 0x000fc800078010ff */
[----:B------:R-:W-:-:S06]  /*07e0*/  LEA.HI.X R3, R8, R7, R9, 0x2, P0 ;  /* 0x0000000708037211 */ /* 0x000fcc00000f1409 */
[----:B------:R-:W2:Y:S02]  /*07f0*/  LDG.E R3, desc[UR4][R2.64] ;  /* 0x0000000402037981 */ /* 0x000ea4000c1e1900 */
[----:B--2--5:R-:W-:-:S04]  /*0800*/  FADD R7, -R10, R3 ;  /* 0x000000030a077221 */ /* 0x024fc80000000100 */
[----:B------:R-:W-:-:S04]  /*0810*/  FFMA R7, R7, R11, R10 ;  /* 0x0000000b07077223 */ /* 0x000fc8000000000a */
[----:B------:R-:W-:-:S04]  /*0820*/  FADD R7, R10, R7 ;  /* 0x000000070a077221 */ /* 0x000fc80000000000 */
[----:B------:R-:W-:-:S04]  /*0830*/  FMUL R0, R0, R7 ;  /* 0x0000000700007220 */ /* 0x000fc80000400000 */
[----:B------:R-:W-:-:S07]  /*0840*/  FFMA R15, R0, 0.5, R15 ;  /* 0x3f000000000f7823 */ /* 0x000fce000000000f */
.L_x_29:
[----:B0-----:R-:W-:Y:S05]  /*0850*/  BSYNC.RECONVERGENT B0 ;  /* 0x0000000000007941 */ /* 0x001fea0003800200 */
.L_x_28:
[----:B------:R-:W-:Y:S01]  /*0860*/  STG.E desc[UR4][R4.64], R15 ;  /* 0x0000000f04007986 */ /* 0x000fe2000c101904 */
[----:B------:R-:W-:Y:S05]  /*0870*/  EXIT ;  /* 0x000000000000794d */ /* 0x000fea0003800000 */
        .weak           $__internal_1_$__cuda_sm3x_div_rn_noftz_f32_slowpath
        .type           $__internal_1_$__cuda_sm3x_div_rn_noftz_f32_slowpath,@function
        .size           $__internal_1_$__cuda_sm3x_div_rn_noftz_f32_slowpath,(.L_x_195 - $__internal_1_$__cuda_sm3x_div_rn_noftz_f32_slowpath)
$__internal_1_$__cuda_sm3x_div_rn_noftz_f32_slowpath:
[----:B------:R-:W-:Y:S01]  /*0880*/  SHF.R.U32.HI R17, RZ, 0x17, R3 ;  /* 0x00000017ff117819 */ /* 0x000fe20000011603 */
[----:B------:R-:W-:Y:S01]  /*0890*/  BSSY.RECONVERGENT B3, `(.L_x_39) ;  /* 0x0000063000037945 */ /* 0x000fe20003800200 */
[--C-:B------:R-:W-:Y:S01]  /*08a0*/  SHF.R.U32.HI R2, RZ, 0x17, R0.reuse ;  /* 0x00000017ff027819 */ /* 0x100fe20000011600 */
[----:B------:R-:W-:Y:S01]  /*08b0*/  IMAD.MOV.U32 R20, RZ, RZ, R0 ;  /* 0x000000ffff147224 */ /* 0x000fe200078e0000 */
[----:B------:R-:W-:Y:S02]  /*08c0*/  LOP3.LUT R17, R17, 0xff, RZ, 0xc0, !PT ;  /* 0x000000ff11117812 */ /* 0x000fe400078ec0ff */
[----:B------:R-:W-:-:S03]  /*08d0*/  LOP3.LUT R2, R2, 0xff, RZ, 0xc0, !PT ;  /* 0x000000ff02027812 */ /* 0x000fc600078ec0ff */
[----:B------:R-:W-:Y:S01]  /*08e0*/  VIADD R22, R17, 0xffffffff ;  /* 0xffffffff11167836 */ /* 0x000fe20000000000 */
[----:B------:R-:W-:-:S04]  /*08f0*/  IADD3 R21, PT, PT, R2, -0x1, RZ ;  /* 0xffffffff02157810 */ /* 0x000fc80007ffe0ff */
        /* <DEDUP_REMOVED lines=22> */
[----:B------:R-:W-:Y:S01]  /*0a60*/  @P0 MOV R18, RZ ;  /* 0x000000ff00120202 */ /* 0x000fe20000000f00 */
[----:B------:R-:W-:Y:S02]  /*0a70*/  @!P0 IMAD.MOV.U32 R18, RZ, RZ, -0x40 ;  /* 0xffffffc0ff128424 */ /* 0x000fe400078e00ff */
[----:B------:R-:W-:Y:S01]  /*0a80*/  @!P0 FFMA R20, R0, 1.84467440737095516160e+19, RZ ;  /* 0x5f80000000148823 */ /* 0x000fe200000000ff */
[----:B------:R-:W-:Y:S02]  /*0a90*/  @!P1 FFMA R3, R3, 1.84467440737095516160e+19, RZ ;  /* 0x5f80000003039823 */ /* 0x000fe400000000ff */
[----:B------:R-:W-:-:S07]  /*0aa0*/  @!P1 IADD3 R18, PT, PT, R18, 0x40, RZ ;  /* 0x0000004012129810 */ /* 0x000fce0007ffe0ff */
.L_x_40:
[----:B------:R-:W-:Y:S01]  /*0ab0*/  LEA R22, R17, 0xc0800000, 0x17 ;  /* 0xc080000011167811 */ /* 0x000fe200078eb8ff */
[----:B------:R-:W-:Y:S01]  /*0ac0*/  BSSY.RECONVERGENT B4, `(.L_x_45) ;  /* 0x0000036000047945 */ /* 0x000fe20003800200 */
[----:B------:R-:W-:-:S03]  /*0ad0*/  IADD3 R21, PT, PT, R2, -0x7f, RZ ;  /* 0xffffff8102157810 */ /* 0x000fc60007ffe0ff */
[----:B------:R-:W-:Y:S02]  /*0ae0*/  IMAD.IADD R22, R3, 0x1, -R22 ;  /* 0x0000000103167824 */ /* 0x000fe400078e0a16 */
[C---:B------:R-:W-:Y:S01]  /*0af0*/  IMAD R2, R21.reuse, -0x800000, R20 ;  /* 0xff80000015027824 */ /* 0x040fe200078e0214 */
[----:B------:R-:W-:Y:S01]  /*0b00*/  IADD3 R21, PT, PT, R21, 0x7f, -R17 ;  /* 0x0000007f15157810 */ /* 0x000fe20007ffe811 */
[----:B------:R-:W0:Y:S01]  /*0b10*/  MUFU.RCP R24, R22 ;  /* 0x0000001600187308 */ /* 0x000e220000001000 */
[----:B------:R-:W-:-:S03]  /*0b20*/  FADD.FTZ R23, -R22, -RZ ;  /* 0x800000ff16177221 */ /* 0x000fc60000010100 */
[----:B------:R-:W-:Y:S02]  /*0b30*/  IMAD.IADD R21, R21, 0x1, R18 ;  /* 0x0000000115157824 */ /* 0x000fe400078e0212 */
[----:B0-----:R-:W-:-:S04]  /*0b40*/  FFMA R3, R24, R23, 1 ;  /* 0x3f80000018037423 */ /* 0x001fc80000000017 */
[----:B------:R-:W-:-:S04]  /*0b50*/  FFMA R3, R24, R3, R24 ;  /* 0x0000000318037223 */ /* 0x000fc80000000018 */
[----:B------:R-:W-:-:S04]  /*0b60*/  FFMA R20, R2, R3, RZ ;  /* 0x0000000302147223 */ /* 0x000fc800000000ff */
[----:B------:R-:W-:-:S04]  /*0b70*/  FFMA R24, R23, R20, R2 ;  /* 0x0000001417187223 */ /* 0x000fc80000000002 */
[----:B------:R-:W-:-:S04]  /*0b80*/  FFMA R20, R3, R24, R20 ;  /* 0x0000001803147223 */ /* 0x000fc80000000014 */
[----:B------:R-:W-:-:S04]  /*0b90*/  FFMA R23, R23, R20, R2 ;  /* 0x0000001417177223 */ /* 0x000fc80000000002 */
[----:B------:R-:W-:-:S05]  /*0ba0*/  FFMA R2, R3, R23, R20 ;  /* 0x0000001703027223 */ /* 0x000fca0000000014 */
[----:B------:R-:W-:-:S04]  /*0bb0*/  SHF.R.U32.HI R17, RZ, 0x17, R2 ;  /* 0x00000017ff117819 */ /* 0x000fc80000011602 */
[----:B------:R-:W-:-:S04]  /*0bc0*/  LOP3.LUT R17, R17, 0xff, RZ, 0xc0, !PT ;  /* 0x000000ff11117812 */ /* 0x000fc800078ec0ff */
[----:B------:R-:W-:-:S05]  /*0bd0*/  IADD3 R17, PT, PT, R17, R21, RZ ;  /* 0x0000001511117210 */ /* 0x000fca0007ffe0ff */
        /* <DEDUP_REMOVED lines=11> */
[C---:B------:R-:W-:Y:S02]  /*0c90*/  ISETP.NE.AND P2, PT, R17.reuse, RZ, PT ;  /* 0x000000ff1100720c */ /* 0x040fe40003f45270 */
[----:B------:R-:W-:Y:S02]  /*0ca0*/  ISETP.NE.AND P1, PT, R17, RZ, PT ;  /* 0x000000ff1100720c */ /* 0x000fe40003f25270 */
[----:B------:R-:W-:Y:S01]  /*0cb0*/  LOP3.LUT R21, R18, 0x7fffff, RZ, 0xc0, !PT ;  /* 0x007fffff12157812 */ /* 0x000fe200078ec0ff */
[CCC-:B------:R-:W-:Y:S01]  /*0cc0*/  FFMA.RP R18, R3.reuse, R23.reuse, R20.reuse ;  /* 0x0000001703127223 */ /* 0x1c0fe20000008014 */
[----:B------:R-:W-:Y:S01]  /*0cd0*/  FFMA.RM R3, R3, R23, R20 ;  /* 0x0000001703037223 */ /* 0x000fe20000004014 */
[----:B------:R-:W-:Y:S01]  /*0ce0*/  IADD3 R20, PT, PT, R17, 0x20, RZ ;  /* 0x0000002011147810 */ /* 0x000fe20007ffe0ff */
[----:B------:R-:W-:Y:S01]  /*0cf0*/  IMAD.MOV R17, RZ, RZ, -R17 ;  /* 0x000000ffff117224 */ /* 0x000fe200078e0a11 */
        /* <DEDUP_REMOVED lines=10> */
[----:B------:R-:W-:-:S04]  /*0da0*/  LOP3.LUT R3, R3, R18, RZ, 0xc0, !PT ;  /* 0x0000001203037212 */ /* 0x000fc800078ec0ff */
[----:B------:R-:W-:-:S04]  /*0db0*/  IADD3 R3, PT, PT, R20, R3, RZ ;  /* 0x0000000314037210 */ /* 0x000fc80007ffe0ff */
[----:B------:R-:W-:Y:S01]  /*0dc0*/  LOP3.LUT R2, R3, R2, RZ, 0xfc, !PT ;  /* 0x0000000203027212 */ /* 0x000fe200078efcff */
[----:B------:R-:W-:Y:S06]  /*0dd0*/  BRA `(.L_x_48) ;  /* 0x0000000000107947 */ /* 0x000fec0003800000 */
.L_x_47:
[----:B------:R-:W-:-:S04]  /*0de0*/  LOP3.LUT R2, R2, 0x80000000, RZ, 0xc0, !PT ;  /* 0x8000000002027812 */ /* 0x000fc800078ec0ff */
[----:B------:R-:W-:Y:S01]  /*0df0*/  LOP3.LUT R2, R2, 0x7f800000, RZ, 0xfc, !PT ;  /* 0x7f80000002027812 */ /* 0x000fe200078efcff */
[----:B------:R-:W-:Y:S06]  /*0e00*/  BRA `(.L_x_48) ;  /* 0x0000000000047947 */ /* 0x000fec0003800000 */
.L_x_46:
[----:B------:R-:W-:-:S07]  /*0e10*/  IMAD R2, R21, 0x800000, R2 ;  /* 0x0080000015027824 */ /* 0x000fce00078e0202 */
.L_x_48:
[----:B------:R-:W-:Y:S05]  /*0e20*/  BSYNC.RECONVERGENT B4 ;  /* 0x0000000000047941 */ /* 0x000fea0003800200 */
.L_x_45:
[----:B------:R-:W-:Y:S05]  /*0e30*/  BRA `(.L_x_49) ;  /* 0x0000000000207947 */ /* 0x000fea0003800000 */
.L_x_44:
[----:B------:R-:W-:-:S04]  /*0e40*/  LOP3.LUT R2, R3, 0x80000000, R20, 0x48, !PT ;  /* 0x8000000003027812 */ /* 0x000fc800078e4814 */
[----:B------:R-:W-:Y:S01]  /*0e50*/  LOP3.LUT R2, R2, 0x7f800000, RZ, 0xfc, !PT ;  /* 0x7f80000002027812 */ /* 0x000fe200078efcff */
[----:B------:R-:W-:Y:S06]  /*0e60*/  BRA `(.L_x_49) ;  /* 0x0000000000147947 */ /* 0x000fec0003800000 */
.L_x_43:
[----:B------:R-:W-:Y:S01]  /*0e70*/  LOP3.LUT R2, R3, 0x80000000, R20, 0x48, !PT ;  /* 0x8000000003027812 */ /* 0x000fe200078e4814 */
[----:B------:R-:W-:Y:S06]  /*0e80*/  BRA `(.L_x_49) ;  /* 0x00000000000c7947 */ /* 0x000fec0003800000 */
.L_x_42:
[----:B------:R-:W0:Y:S01]  /*0e90*/  MUFU.RSQ R2, -QNAN ;  /* 0xffc0000000027908 */ /* 0x000e220000001400 */
[----:B------:R-:W-:Y:S05]  /*0ea0*/  BRA `(.L_x_49) ;  /* 0x0000000000047947 */ /* 0x000fea0003800000 */
.L_x_41:
[----:B------:R-:W-:-:S07]  /*0eb0*/  FADD.FTZ R2, R0, R3 ;  /* 0x0000000300027221 */ /* 0x000fce0000010000 */
.L_x_49:
[----:B------:R-:W-:Y:S05]  /*0ec0*/  BSYNC.RECONVERGENT B3 ;  /* 0x0000000000037941 */ /* 0x000fea0003800200 */
.L_x_39:
[----:B------:R-:W-:-:S04]  /*0ed0*/  HFMA2 R17, -RZ, RZ, 0, 0 ;  /* 0x00000000ff117431 */ /* 0x000fc800000001ff */
[----:B0-----:R-:W-:Y:S05]  /*0ee0*/  RET.REL.NODEC R16 `(_Z15integrateBoundsPfS_S_S_) ;  /* 0xfffffff010447950 */ /* 0x001fea0003c3ffff */
.L_x_50:
        /* <DEDUP_REMOVED lines=9> */
.L_x_195:


//--------------------- .text._Z11integrateLRPfS_S_S_fb --------------------------
	.section	.text._Z11integrateLRPfS_S_S_fb,"ax",@progbits
	.align	128
        .global         _Z11integrateLRPfS_S_S_fb
        .type           _Z11integrateLRPfS_S_S_fb,@function
        .size           _Z11integrateLRPfS_S_S_fb,(.L_x_196 - _Z11integrateLRPfS_S_S_fb)
        .other          _Z11integrateLRPfS_S_S_fb,@"STO_CUDA_ENTRY STV_DEFAULT"
_Z11integrateLRPfS_S_S_fb:
.text._Z11integrateLRPfS_S_S_fb:
        /* <DEDUP_REMOVED lines=16> */
[----:B--2---:R-:W-:Y:S01]  /*0100*/  IMAD R9, R3, UR5, RZ ;  /* 0x0000000503097c24 */ /* 0x004fe2000f8e02ff */
[----:B------:R-:W-:Y:S03]  /*0110*/  BSSY.RECONVERGENT B0, `(.L_x_51) ;  /* 0x000000b000007945 */ /* 0x000fe60003800200 */
[----:B---3--:R-:W-:-:S04]  /*0120*/  IMAD.WIDE R14, R9, 0x4, R14 ;  /* 0x00000004090e7825 */ /* 0x008fc800078e020e */
[----:B------:R-:W-:Y:S02]  /*0130*/  HFMA2 R9, -RZ, RZ, 0, 0 ;  /* 0x00000000ff097431 */ /* 0x000fe400000001ff */
[----:B-1--4-:R-:W-:-:S07]  /*0140*/  IMAD.WIDE R12, R3, 0x4, R12 ;  /* 0x00000004030c7825 */ /* 0x012fce00078e020c */
.L_x_52:
[----:B0-----:R-:W-:-:S06]  /*0150*/  IMAD.WIDE.U32 R2, R9, 0x4, R4 ;  /* 0x0000000409027825 */ /* 0x001fcc00078e0004 */
[----:B------:R-:W2:Y:S01]  /*0160*/  LDG.E R3, desc[UR6][R2.64] ;  /* 0x0000000602037981 */ /* 0x000ea2000c1e1900 */
[----:B------:R-:W-:Y:S01]  /*0170*/  VIADD R0, R9, 0x1 ;  /* 0x0000000109007836 */ /* 0x000fe20000000000 */
[----:B------:R-:W-:-:S03]  /*0180*/  MOV R7, R9 ;  /* 0x0000000900077202 */ /* 0x000fc60000000f00 */
[----:B------:R-:W-:Y:S01]  /*0190*/  IMAD.MOV.U32 R9, RZ, RZ, R0 ;  /* 0x000000ffff097224 */ /* 0x000fe200078e0000 */
[----:B--2--5:R-:W-:-:S13]  /*01a0*/  FSETP.GEU.AND P0, PT, R3, R6, PT ;  /* 0x000000060300720b */ /* 0x024fda0003f0e000 */
[----:B------:R-:W-:Y:S05]  /*01b0*/  @!P0 BRA `(.L_x_52) ;  /* 0xfffffffc00e48947 */ /* 0x000fea000383ffff */
[----:B------:R-:W-:Y:S05]  /*01c0*/  BSYNC.RECONVERGENT B0 ;  /* 0x0000000000007941 */ /* 0x000fea0003800200 */
.L_x_51:
[----:B------:R-:W-:Y:S01]  /*01d0*/  IMAD.WIDE.U32 R2, R7, 0x4, R14 ;  /* 0x0000000407027825 */ /* 0x000fe200078e000e */
[----:B------:R-:W0:Y:S01]  /*01e0*/  LDCU.U8 UR4, c[0x0][0x3a4] ;  /* 0x00007480ff0477ac */ /* 0x000e220008000000 */
[----:B------:R-:W1:Y:S04]  /*01f0*/  LDCU UR8, c[0x0][0x3a0] ;  /* 0x00007400ff0877ac */ /* 0x000e680008000800 */
[----:B------:R-:W1:Y:S01]  /*0200*/  LDG.E R2, desc[UR6][R2.64] ;  /* 0x0000000602027981 */ /* 0x000e62000c1e1900 */
[----:B0-----:R-:W-:-:S04]  /*0210*/  UPRMT UR4, UR4, 0x8880, URZ ;  /* 0x0000888004047896 */ /* 0x001fc800080000ff */
[----:B------:R-:W-:Y:S01]  /*0220*/  UISETP.NE.AND UP0, UPT, UR4, URZ, UPT ;  /* 0x000000ff0400728c */ /* 0x000fe2000bf05270 */
[----:B-1----:R-:W-:-:S08]  /*0230*/  FMUL R5, R2, UR8 ;  /* 0x0000000802057c20 */ /* 0x002fd00008400000 */
[----:B------:R-:W-:Y:S05]  /*0240*/  BRA.U !UP0, `(.L_x_53) ;  /* 0x0000000908107547 */ /* 0x000fea000b800000 */
[----:B------:R-:W-:Y:S01]  /*0250*/  BSSY.RECONVERGENT B0, `(.L_x_54) ;  /* 0x000000d000007945 */ /* 0x000fe20003800200 */
.L_x_56:
[----:B------:R-:W-:-:S06]  /*0260*/  IMAD.WIDE.U32 R2, R7, 0x4, R14 ;  /* 0x0000000407027825 */ /* 0x000fcc00078e000e */
[----:B------:R-:W2:Y:S02]  /*0270*/  LDG.E R2, desc[UR6][R2.64] ;  /* 0x0000000602027981 */ /* 0x000ea4000c1e1900 */
[----:B--2---:R-:W-:-:S13]  /*0280*/  FSETP.GT.AND P0, PT, R2, R5, PT ;  /* 0x000000050200720b */ /* 0x004fda0003f04000 */
[----:B------:R-:W-:Y:S05]  /*0290*/  @!P0 BRA `(.L_x_55) ;  /* 0x0000000000148947 */ /* 0x000fea0003800000 */
[C---:B------:R-:W-:Y:S02]  /*02a0*/  ISETP.GT.AND P0, PT, R7.reuse, RZ, PT ;  /* 0x000000ff0700720c */ /* 0x040fe40003f04270 */
[----:B------:R-:W-:-:S11]  /*02b0*/  IADD3 R7, PT, PT, R7, -0x1, RZ ;  /* 0xffffffff07077810 */ /* 0x000fd60007ffe0ff */
[----:B------:R-:W-:Y:S05]  /*02c0*/  @P0 BRA `(.L_x_56) ;  /* 0xfffffffc00e40947 */ /* 0x000fea000383ffff */
[----:B------:R-:W-:Y:S01]  /*02d0*/  IMAD.MOV.U32 R4, RZ, RZ, -0x800000 ;  /* 0xff800000ff047424 */ /* 0x000fe200078e00ff */
[----:B------:R-:W-:Y:S06]  /*02e0*/  BRA `(.L_x_57) ;  /* 0x00000000000c7947 */ /* 0x000fec0003800000 */
.L_x_55:
[----:B------:R-:W0:Y:S02]  /*02f0*/  LDC.64 R2, c[0x0][0x398] ;  /* 0x0000e600ff027b82 */ /* 0x000e240000000a00 */
[----:B0-----:R-:W-:-:S05]  /*0300*/  IMAD.WIDE.U32 R2, R7, 0x4, R2 ;  /* 0x0000000407027825 */ /* 0x001fca00078e0002 */
[----:B------:R0:W5:Y:S02]  /*0310*/  LDG.E R4, desc[UR6][R2.64] ;  /* 0x0000000602047981 */ /* 0x000164000c1e1900 */
.L_x_57:
[----:B------:R-:W-:Y:S05]  /*0320*/  BSYNC.RECONVERGENT B0 ;  /* 0x0000000000007941 */ /* 0x000fea0003800200 */
.L_x_54:
[----:B------:R-:W1:Y:S01]  /*0330*/  LDC R16, c[0x3][RZ] ;  /* 0x00c00000ff107b82 */ /* 0x000e620000000800 */
[----:B------:R-:W-:Y:S01]  /*0340*/  BSSY.RECONVERGENT B0, `(.L_x_58) ;  /* 0x000000c000007945 */ /* 0x000fe20003800200 */
[----:B------:R-:W-:-:S06]  /*0350*/  MOV R10, RZ ;  /* 0x000000ff000a7202 */ /* 0x000fcc0000000f00 */
[----:B0-----:R-:W0:Y:S02]  /*0360*/  LDC.64 R2, c[0x0][0x398] ;  /* 0x0000e600ff027b82 */ /* 0x001e240000000a00 */
.L_x_59:
[----:B0-----:R-:W-:-:S05]  /*0370*/  IMAD.WIDE.U32 R8, R10, 0x4, R2 ;  /* 0x000000040a087825 */ /* 0x001fca00078e0002 */
[----:B------:R-:W2:Y:S01]  /*0380*/  LDG.E R11, desc[UR6][R8.64] ;  /* 0x00000006080b7981 */ /* 0x000ea2000c1e1900 */
[C---:B-1----:R-:W-:Y:S01]  /*0390*/  ISETP.GE.AND P0, PT, R10.reuse, R16, PT ;  /* 0x000000100a00720c */ /* 0x042fe20003f06270 */
[----:B------:R-:W-:Y:S01]  /*03a0*/  VIADD R0, R10, 0x1 ;  /* 0x000000010a007836 */ /* 0x000fe20000000000 */
[----:B------:R-:W-:Y:S01]  /*03b0*/  MOV R7, R10 ;  /* 0x0000000a00077202 */ /* 0x000fe20000000f00 */
[----:B------:R-:W-:-:S03]  /*03c0*/  IMAD.MOV.U32 R5, RZ, RZ, R10 ;  /* 0x000000ffff057224 */ /* 0x000fc600078e000a */
[----:B------:R-:W-:Y:S02]  /*03d0*/  MOV R10, R0 ;  /* 0x00000000000a7202 */ /* 0x000fe40000000f00 */
[----:B--2--5:R-:W-:-:S13]  /*03e0*/  FSETP.LT.AND P1, PT, R11, R4, PT ;  /* 0x000000040b00720b */ /* 0x024fda0003f21000 */
[----:B------:R-:W-:Y:S05]  /*03f0*/  @!P0 BRA P1, `(.L_x_59) ;  /* 0xfffffffc00dc8947 */ /* 0x000fea000083ffff */
[----:B------:R-:W-:Y:S05]  /*0400*/  BSYNC.RECONVERGENT B0 ;  /* 0x0000000000007941 */ /* 0x000fea0003800200 */
.L_x_58:
[----:B------:R-:W-:Y:S01]  /*0410*/  ISETP.NE.AND P0, PT, R7, R16, PT ;  /* 0x000000100700720c */ /* 0x000fe20003f05270 */
[----:B------:R-:W0:Y:S01]  /*0420*/  LDCU.64 UR4, c[0x0][0x398] ;  /* 0x00007300ff0477ac */ /* 0x000e220008000a00 */
[----:B------:R-:W-:Y:S01]  /*0430*/  BSSY.RECONVERGENT B0, `(.L_x_60) ;  /* 0x0000063000007945 */ /* 0x000fe20003800200 */
[----:B------:R-:W-:-:S10]  /*0440*/  IMAD.MOV.U32 R17, RZ, RZ, RZ ;  /* 0x000000ffff117224 */ /* 0x000fd400078e00ff */
[----:B------:R-:W-:Y:S05]  /*0450*/  @!P0 BRA `(.L_x_61) ;  /* 0x0000000400808947 */ /* 0x000fea0003800000 */
[----:B------:R-:W-:Y:S01]  /*0460*/  ISETP.NE.AND P0, PT, R7, RZ, PT ;  /* 0x000000ff0700720c */ /* 0x000fe20003f05270 */
[----:B------:R-:W-:Y:S01]  /*0470*/  BSSY.RECONVERGENT B1, `(.L_x_62) ;  /* 0x000001d000017945 */ /* 0x000fe20003800200 */
[----:B------:R-:W-:-:S11]  /*0480*/  HFMA2 R17, -RZ, RZ, 0, 0 ;  /* 0x00000000ff117431 */ /* 0x000fd600000001ff */
[----:B------:R-:W-:Y:S05]  /*0490*/  @!P0 BRA `(.L_x_63) ;  /* 0x0000000000688947 */ /* 0x000fea0003800000 */
[----:B------:R-:W2:Y:S01]  /*04a0*/  LDG.E R3, desc[UR6][R8.64+-0x4] ;  /* 0xfffffc0608037981 */ /* 0x000ea2000c1e1900 */
[----:B------:R-:W-:-:S05]  /*04b0*/  IMAD.WIDE.U32 R18, R5, 0x4, R14 ;  /* 0x0000000405127825 */ /* 0x000fca00078e000e */
[----:B------:R1:W5:Y:S01]  /*04c0*/  LDG.E R16, desc[UR6][R18.64+-0x4] ;  /* 0xfffffc0612107981 */ /* 0x000362000c1e1900 */
[----:B------:R-:W-:Y:S01]  /*04d0*/  BSSY.RECONVERGENT B2, `(.L_x_64) ;  /* 0x0000010000027945 */ /* 0x000fe20003800200 */
[C-C-:B------:R-:W-:Y:S01]  /*04e0*/  FADD R17, R11.reuse, -R4.reuse ;  /* 0x800000040b117221 */ /* 0x140fe20000000000 */
[----:B--2---:R-:W-:Y:S01]  /*04f0*/  FADD R21, R11, -R3 ;  /* 0x800000030b157221 */ /* 0x004fe20000000000 */
[----:B------:R-:W-:-:S03]  /*0500*/  FADD R0, -R3, R4 ;  /* 0x0000000403007221 */ /* 0x000fc60000000100 */
        /* <DEDUP_REMOVED lines=10> */
[----:B0----5:R-:W-:Y:S05]  /*05b0*/  CALL.REL.NOINC `($__internal_2_$__cuda_sm3x_div_rn_noftz_f32_slowpath) ;  /* 0x0000000c006c7944 */ /* 0x021fea0003c00000 */
[----:B------:R-:W-:-:S07]  /*05c0*/  MOV R3, R0 ;  /* 0x0000000000037202 */ /* 0x000fce0000000f00 */
.L_x_65:
[----:B0-----:R-:W-:Y:S05]  /*05d0*/  BSYNC.RECONVERGENT B2 ;  /* 0x0000000000027941 */ /* 0x001fea0003800200 */
.L_x_64:
[----:B------:R-:W2:Y:S02]  /*05e0*/  LDG.E R19, desc[UR6][R18.64] ;  /* 0x0000000612137981 */ /* 0x000ea4000c1e1900 */
[----:B--2--5:R-:W-:-:S04]  /*05f0*/  FADD R5, -R16, R19 ;  /* 0x0000001310057221 */ /* 0x024fc80000000100 */
[----:B------:R-:W-:-:S04]  /*0600*/  FFMA R16, R5, R3, R16 ;  /* 0x0000000305107223 */ /* 0x000fc80000000010 */
[----:B------:R-:W-:-:S04]  /*0610*/  FADD R16, R19, R16 ;  /* 0x0000001013107221 */ /* 0x000fc80000000000 */
[----:B------:R-:W-:-:S04]  /*0620*/  FMUL R17, R17, R16 ;  /* 0x0000001011117220 */ /* 0x000fc80000400000 */
[----:B------:R-:W-:-:S07]  /*0630*/  FFMA R17, R17, 0.5, RZ ;  /* 0x3f00000011117823 */ /* 0x000fce00000000ff */
.L_x_63:
[----:B0-----:R-:W-:Y:S05]  /*0640*/  BSYNC.RECONVERGENT B1 ;  /* 0x0000000000017941 */ /* 0x001fea0003800200 */
.L_x_62:
[----:B------:R0:W2:Y:S01]  /*0650*/  LDG.E R5, desc[UR6][R8.64+0x4] ;  /* 0x0000040608057981 */ /* 0x0000a2000c1e1900 */
[----:B------:R-:W1:Y:S01]  /*0660*/  LDC R11, c[0x3][RZ] ;  /* 0x00c00000ff0b7b82 */ /* 0x000e620000000800 */
[----:B------:R-:W-:Y:S01]  /*0670*/  BSSY.RECONVERGENT B1, `(.L_x_66) ;  /* 0x0000020000017945 */ /* 0x000fe20003800200 */
[----:B0-----:R-:W-:Y:S02]  /*0680*/  HFMA2 R9, -RZ, RZ, 0, 0 ;  /* 0x00000000ff097431 */ /* 0x001fe400000001ff */
[----:B------:R-:W-:Y:S01]  /*0690*/  IMAD.MOV.U32 R8, RZ, RZ, R10 ;  /* 0x000000ffff087224 */ /* 0x000fe200078e000a */
[----:B-1----:R-:W-:-:S04]  /*06a0*/  ISETP.GE.AND P0, PT, R10, R11, PT ;  /* 0x0000000b0a00720c */ /* 0x002fc80003f06270 */
[----:B--2---:R-:W-:-:S13]  /*06b0*/  FSETP.GEU.OR P0, PT, R5, R6, P0 ;  /* 0x000000060500720b */ /* 0x004fda000070e400 */
[----:B------:R-:W-:Y:S05]  /*06c0*/  @P0 BRA `(.L_x_67) ;  /* 0x0000000000680947 */ /* 0x000fea0003800000 */
[----:B------:R-:W0:Y:S01]  /*06d0*/  LDC.64 R2, c[0x0][0x398] ;  /* 0x0000e600ff027b82 */ /* 0x000e220000000a00 */
[----:B------:R-:W-:-:S07]  /*06e0*/  IMAD.MOV.U32 R23, RZ, RZ, R7 ;  /* 0x000000ffff177224 */ /* 0x000fce00078e0007 */
.L_x_68:
        /* <DEDUP_REMOVED lines=13> */
[----:B------:R-:W-:-:S04]  /*07c0*/  IADD3 R10, PT, PT, R8, 0x1, RZ ;  /* 0x00000001080a7810 */ /* 0x000fc80007ffe0ff */
[----:B------:R-:W-:Y:S01]  /*07d0*/  ISETP.GE.AND P0, PT, R10, R11, PT ;  /* 0x0000000b0a00720c */ /* 0x000fe20003f06270 */
[----:B------:R-:W-:Y:S02]  /*07e0*/  HFMA2 R9, -RZ, RZ, 0, 0 ;  /* 0x00000000ff097431 */ /* 0x000fe400000001ff */
[----:B---3--:R-:W-:Y:S01]  /*07f0*/  FADD R0, R20, R23 ;  /* 0x0000001714007221 */ /* 0x008fe20000000000 */
[----:B------:R-:W-:-:S03]  /*0800*/  IMAD.MOV.U32 R23, RZ, RZ, R8 ;  /* 0x000000ffff177224 */ /* 0x000fc600078e0008 */
[----:B------:R-:W-:Y:S01]  /*0810*/  FMUL R0, R0, R7 ;  /* 0x0000000700007220 */ /* 0x000fe20000400000 */
[----:B------:R-:W-:Y:S01]  /*0820*/  MOV R7, R8 ;  /* 0x0000000800077202 */ /* 0x000fe20000000f00 */
[----:B------:R-:W-:Y:S02]  /*0830*/  IMAD.MOV.U32 R8, RZ, RZ, R10 ;  /* 0x000000ffff087224 */ /* 0x000fe400078e000a */
[----:B------:R-:W-:Y:S01]  /*0840*/  FFMA R17, R0, 0.5, R17 ;  /* 0x3f00000000117823 */ /* 0x000fe20000000011 */
[----:B--2---:R-:W-:-:S13]  /*0850*/  FSETP.LT.AND P1, PT, R5, R6, PT ;  /* 0x000000060500720b */ /* 0x004fda0003f21000 */
[----:B------:R-:W-:Y:S05]  /*0860*/  @!P0 BRA P1, `(.L_x_68) ;  /* 0xfffffffc00a08947 */ /* 0x000fea000083ffff */
.L_x_67:
[----:B------:R-:W-:Y:S05]  /*0870*/  BSYNC.RECONVERGENT B1 ;  /* 0x0000000000017941 */ /* 0x000fea0003800200 */
.L_x_66:
        /* <DEDUP_REMOVED lines=18> */
[----:B------:R-:W-:Y:S01]  /*09a0*/  IMAD.MOV.U32 R0, RZ, RZ, R6 ;  /* 0x000000ffff007224 */ /* 0x000fe200078e0006 */
[----:B------:R-:W-:-:S07]  /*09b0*/  MOV R2, 0x9d0 ;  /* 0x000009d000027802 */ /* 0x000fce0000000f00 */
[----:B-----5:R-:W-:Y:S05]  /*09c0*/  CALL.REL.NOINC `($__internal_2_$__cuda_sm3x_div_rn_noftz_f32_slowpath) ;  /* 0x0000000800687944 */ /* 0x020fea0003c00000 */
.L_x_70:
[----:B------:R-:W-:Y:S05]  /*09d0*/  BSYNC.RECONVERGENT B1 ;  /* 0x0000000000017941 */ /* 0x000fea0003800200 */
.L_x_69:
[----:B------:R-:W-:-:S04]  /*09e0*/  LEA R2, P0, R8, R14, 0x2 ;  /* 0x0000000e08027211 */ /* 0x000fc800078010ff */
[----:B------:R-:W-:-:S05]  /*09f0*/  LEA.HI.X R3, R8, R15, R9, 0x2, P0 ;  /* 0x0000000f08037211 */ /* 0x000fca00000f1409 */
[----:B------:R-:W2:Y:S02]  /*0a00*/  LDG.E R2, desc[UR6][R2.64] ;  /* 0x0000000602027981 */ /* 0x000ea4000c1e1900 */
[----:B--2--5:R-:W-:-:S04]  /*0a10*/  FADD R4, -R7, R2 ;  /* 0x0000000207047221 */ /* 0x024fc80000000100 */
[----:B------:R-:W-:-:S04]  /*0a20*/  FFMA R0, R4, R0, R7 ;  /* 0x0000000004007223 */ /* 0x000fc80000000007 */
[----:B------:R-:W-:-:S04]  /*0a30*/  FADD R7, R7, R0 ;  /* 0x0000000007077221 */ /* 0x000fc80000000000 */
[----:B------:R-:W-:-:S04]  /*0a40*/  FMUL R6, R6, R7 ;  /* 0x0000000706067220 */ /* 0x000fc80000400000 */
[----:B------:R-:W-:-:S07]  /*0a50*/  FFMA R17, R6, 0.5, R17 ;  /* 0x3f00000006117823 */ /* 0x000fce0000000011 */
.L_x_61:
[----:B0-----:R-:W-:Y:S05]  /*0a60*/  BSYNC.RECONVERGENT B0 ;  /* 0x0000000000007941 */ /* 0x001fea0003800200 */
.L_x_60:
[----:B------:R-:W-:Y:S01]  /*0a70*/  STG.E desc[UR6][R12.64], R17 ;  /* 0x000000110c007986 */ /* 0x000fe2000c101906 */
[----:B------:R-:W-:Y:S05]  /*0a80*/  EXIT ;  /* 0x000000000000794d */ /* 0x000fea0003800000 */
.L_x_53:
[----:B------:R-:W-:Y:S01]  /*0a90*/  ISETP.GE.AND P0, PT, R7, UR5, PT ;  /* 0x0000000507007c0c */ /* 0x000fe2000bf06270 */
[----:B------:R-:W0:Y:S01]  /*0aa0*/  LDCU UR4, c[0x3][URZ] ;  /* 0x00c00000ff0477ac */ /* 0x000e220008000800 */
[----:B------:R-:W-:Y:S11]  /*0ab0*/  BSSY.RECONVERGENT B0, `(.L_x_71) ;  /* 0x000000b000007945 */ /* 0x000ff60003800200 */
[----:B------:R-:W-:Y:S05]  /*0ac0*/  @P0 BRA `(.L_x_72) ;  /* 0x0000000000240947 */ /* 0x000fea0003800000 */
[----:B------:R-:W-:-:S07]  /*0ad0*/  VIMNMX R9, PT, PT, R9, UR5, !PT ;  /* 0x0000000509097c48 */ /* 0x000fce000ffe0100 */
.L_x_73:
[----:B------:R-:W-:-:S06]  /*0ae0*/  IMAD.WIDE.U32 R2, R7, 0x4, R14 ;  /* 0x0000000407027825 */ /* 0x000fcc00078e000e */
[----:B------:R-:W2:Y:S02]  /*0af0*/  LDG.E R2, desc[UR6][R2.64] ;  /* 0x0000000602027981 */ /* 0x000ea4000c1e1900 */
[----:B--2---:R-:W-:-:S13]  /*0b00*/  FSETP.GT.AND P0, PT, R2, R5, PT ;  /* 0x000000050200720b */ /* 0x004fda0003f04000 */
[----:B------:R-:W-:Y:S05]  /*0b10*/  @!P0 BRA `(.L_x_72) ;  /* 0x0000000000108947 */ /* 0x000fea0003800000 */
[----:B------:R-:W-:-:S04]  /*0b20*/  IADD3 R7, PT, PT, R7, 0x1, RZ ;  /* 0x0000000107077810 */ /* 0x000fc80007ffe0ff */
[----:B0-----:R-:W-:-:S13]  /*0b30*/  ISETP.GE.AND P0, PT, R7, UR4, PT ;  /* 0x0000000407007c0c */ /* 0x001fda000bf06270 */
[----:B------:R-:W-:Y:S05]  /*0b40*/  @!P0 BRA `(.L_x_73) ;  /* 0xfffffffc00e48947 */ /* 0x000fea000383ffff */
[----:B------:R-:W-:-:S07]  /*0b50*/  IMAD.MOV.U32 R7, RZ, RZ, R9 ;  /* 0x000000ffff077224 */ /* 0x000fce00078e0009 */
.L_x_72:
[----:B0-----:R-:W-:Y:S05]  /*0b60*/  BSYNC.RECONVERGENT B0 ;  /* 0x0000000000007941 */ /* 0x001fea0003800200 */
.L_x_71:
[----:B------:R-:W0:Y:S01]  /*0b70*/  LDCU UR4, c[0x3][URZ] ;  /* 0x00c00000ff0477ac */ /* 0x000e220008000800 */
[----:B------:R-:W1:Y:S01]  /*0b80*/  LDC.64 R4, c[0x0][0x398] ;  /* 0x0000e600ff047b82 */ /* 0x000e620000000a00 */
[----:B------:R-:W-:Y:S01]  /*0b90*/  BSSY.RECONVERGENT B0, `(.L_x_74) ;  /* 0x0000007000007945 */ /* 0x000fe20003800200 */
[----:B------:R-:W-:Y:S02]  /*0ba0*/  MOV R9, 0x7f800000 ;  /* 0x7f80000000097802 */ /* 0x000fe40000000f00 */
[----:B0-----:R-:W-:-:S13]  /*0bb0*/  ISETP.GE.AND P0, PT, R7, UR4, PT ;  /* 0x0000000407007c0c */ /* 0x001fda000bf06270 */
[----:B------:R-:W-:Y:S05]  /*0bc0*/  @P0 BRA `(.L_x_75) ;  /* 0x00000000000c0947 */ /* 0x000fea0003800000 */
[----:B------:R-:W0:Y:S02]  /*0bd0*/  LDC.64 R2, c[0x0][0x398] ;  /* 0x0000e600ff027b82 */ /* 0x000e240000000a00 */
[----:B0-----:R-:W-:-:S05]  /*0be0*/  IMAD.WIDE.U32 R2, R7, 0x4, R2 ;  /* 0x0000000407027825 */ /* 0x001fca00078e0002 */
[----:B------:R0:W5:Y:S02]  /*0bf0*/  LDG.E R9, desc[UR6][R2.64] ;  /* 0x0000000602097981 */ /* 0x000164000c1e1900 */
.L_x_75:
[----:B------:R-:W-:Y:S05]  /*0c00*/  BSYNC.RECONVERGENT B0 ;  /* 0x0000000000007941 */ /* 0x000fea0003800200 */
.L_x_74:
[----:B------:R-:W-:Y:S01]  /*0c10*/  BSSY.RECONVERGENT B0, `(.L_x_76) ;  /* 0x000000b000007945 */ /* 0x000fe20003800200 */
[----:B------:R-:W-:-:S07]  /*0c20*/  IMAD.MOV.U32 R10, RZ, RZ, RZ ;  /* 0x000000ffff0a7224 */ /* 0x000fce00078e00ff */
.L_x_77:
[----:B-1----:R-:W-:-:S05]  /*0c30*/  IMAD.WIDE.U32 R16, R10, 0x4, R4 ;  /* 0x000000040a107825 */ /* 0x002fca00078e0004 */
[----:B------:R-:W2:Y:S01]  /*0c40*/  LDG.E R21, desc[UR6][R16.64] ;  /* 0x0000000610157981 */ /* 0x000ea2000c1e1900 */
[C---:B------:R-:W-:Y:S01]  /*0c50*/  ISETP.GE.AND P0, PT, R10.reuse, UR4, PT ;  /* 0x000000040a007c0c */ /* 0x040fe2000bf06270 */
[----:B------:R-:W-:Y:S01]  /*0c60*/  IMAD.MOV.U32 R8, RZ, RZ, R10 ;  /* 0x000000ffff087224 */ /* 0x000fe200078e000a */
[----:B------:R-:W-:Y:S02]  /*0c70*/  IADD3 R0, PT, PT, R10, 0x1, RZ ;  /* 0x000000010a007810 */ /* 0x000fe40007ffe0ff */
[----:B------:R-:W-:-:S03]  /*0c80*/  MOV R11, R10 ;  /* 0x0000000a000b7202 */ /* 0x000fc60000000f00 */
[----:B------:R-:W-:Y:S01]  /*0c90*/  IMAD.MOV.U32 R10, RZ, RZ, R0 ;  /* 0x000000ffff0a7224 */ /* 0x000fe200078e0000 */
[----:B--2---:R-:W-:-:S13]  /*0ca0*/  FSETP.LT.AND P1, PT, R21, R6, PT ;  /* 0x000000061500720b */ /* 0x004fda0003f21000 */
[----:B------:R-:W-:Y:S05]  /*0cb0*/  @!P0 BRA P1, `(.L_x_77) ;  /* 0xfffffffc00dc8947 */ /* 0x000fea000083ffff */
[----:B------:R-:W-:Y:S05]  /*0cc0*/  BSYNC.RECONVERGENT B0 ;  /* 0x0000000000007941 */ /* 0x000fea0003800200 */
.L_x_76:
[----:B------:R-:W-:Y:S01]  /*0cd0*/  ISETP.NE.AND P0, PT, R8, UR4, PT ;  /* 0x0000000408007c0c */ /* 0x000fe2000bf05270 */
[----:B------:R-:W1:Y:S01]  /*0ce0*/  LDCU.64 UR8, c[0x0][0x398] ;  /* 0x00007300ff0877ac */ /* 0x000e620008000a00 */
[----:B------:R-:W-:Y:S01]  /*0cf0*/  BSSY.RECONVERGENT B0, `(.L_x_78) ;  /* 0x0000065000007945 */ /* 0x000fe20003800200 */
[----:B------:R-:W-:-:S10]  /*0d00*/  HFMA2 R7, -RZ, RZ, 0, 0 ;  /* 0x00000000ff077431 */ /* 0x000fd400000001ff */
[----:B------:R-:W-:Y:S05]  /*0d10*/  @!P0 BRA `(.L_x_79) ;  /* 0x0000000400888947 */ /* 0x000fea0003800000 */
[----:B------:R-:W-:Y:S01]  /*0d20*/  ISETP.NE.AND P0, PT, R8, RZ, PT ;  /* 0x000000ff0800720c */ /* 0x000fe20003f05270 */
[----:B------:R-:W-:Y:S01]  /*0d30*/  BSSY.RECONVERGENT B1, `(.L_x_80) ;  /* 0x000001d000017945 */ /* 0x000fe20003800200 */
[----:B------:R-:W-:-:S11]  /*0d40*/  IMAD.MOV.U32 R7, RZ, RZ, RZ ;  /* 0x000000ffff077224 */ /* 0x000fd600078e00ff */
[----:B------:R-:W-:Y:S05]  /*0d50*/  @!P0 BRA `(.L_x_81) ;  /* 0x0000000000688947 */ /* 0x000fea0003800000 */
[----:B0-----:R-:W2:Y:S01]  /*0d60*/  LDG.E R3, desc[UR6][R16.64+-0x4] ;  /* 0xfffffc0610037981 */ /* 0x001ea2000c1e1900 */
        /* <DEDUP_REMOVED lines=13> */
[----:B0--3--:R-:W-:Y:S06]  /*0e40*/  @!P0 BRA `(.L_x_83) ;  /* 0x0000000000108947 */ /* 0x009fec0003800000 */
[----:B------:R-:W-:Y:S02]  /*0e50*/  MOV R3, R11 ;  /* 0x0000000b00037202 */ /* 0x000fe40000000f00 */
[----:B------:R-:W-:-:S07]  /*0e60*/  MOV R2, 0xe80 ;  /* 0x00000e8000027802 */ /* 0x000fce0000000f00 */
[----:B-1---5:R-:W-:Y:S05]  /*0e70*/  CALL.REL.NOINC `($__internal_2_$__cuda_sm3x_div_rn_noftz_f32_slowpath) ;  /* 0x00000004003c7944 */ /* 0x022fea0003c00000 */
[----:B------:R-:W-:-:S07]  /*0e80*/  IMAD.MOV.U32 R2, RZ, RZ, R0 ;  /* 0x000000ffff027224 */ /* 0x000fce00078e0000 */
.L_x_83:
[----:B-1----:R-:W-:Y:S05]  /*0e90*/  BSYNC.RECONVERGENT B2 ;  /* 0x0000000000027941 */ /* 0x002fea0003800200 */
.L_x_82:
[----:B------:R-:W2:Y:S02]  /*0ea0*/  LDG.E R18, desc[UR6][R18.64] ;  /* 0x0000000612127981 */ /* 0x000ea4000c1e1900 */
[----:B--2--5:R-:W-:-:S04]  /*0eb0*/  FADD R0, -R7, R18 ;  /* 0x0000001207007221 */ /* 0x024fc80000000100 */
[----:B------:R-:W-:-:S04]  /*0ec0*/  FFMA R7, R0, R2, R7 ;  /* 0x0000000200077223 */ /* 0x000fc80000000007 */
[----:B------:R-:W-:-:S04]  /*0ed0*/  FADD R7, R18, R7 ;  /* 0x0000000712077221 */ /* 0x000fc80000000000 */
[----:B------:R-:W-:-:S04]  /*0ee0*/  FMUL R6, R6, R7 ;  /* 0x0000000706067220 */ /* 0x000fc80000400000 */
[----:B------:R-:W-:-:S07]  /*0ef0*/  FFMA R7, R6, 0.5, RZ ;  /* 0x3f00000006077823 */ /* 0x000fce00000000ff */
.L_x_81:
[----:B-1----:R-:W-:Y:S05]  /*0f00*/  BSYNC.RECONVERGENT B1 ;  /* 0x0000000000017941 */ /* 0x002fea0003800200 */
.L_x_80:
[----:B------:R1:W2:Y:S01]  /*0f10*/  LDG.E R0, desc[UR6][R16.64+0x4] ;  /* 0x0000040610007981 */ /* 0x0002a2000c1e1900 */
[----:B------:R-:W3:Y:S01]  /*0f20*/  LDC R5, c[0x3][RZ] ;  /* 0x00c00000ff057b82 */ /* 0x000ee20000000800 */
[----:B------:R-:W-:Y:S01]  /*0f30*/  BSSY.RECONVERGENT B1, `(.L_x_84) ;  /* 0x0000021000017945 */ /* 0x000fe20003800200 */
[----:B-1----:R-:W-:Y:S01]  /*0f40*/  MOV R16, R10 ;  /* 0x0000000a00107202 */ /* 0x002fe20000000f00 */
[----:B------:R-:W-:Y:S01]  /*0f50*/  IMAD.MOV.U32 R17, RZ, RZ, RZ ;  /* 0x000000ffff117224 */ /* 0x000fe200078e00ff */
[----:B---3--:R-:W-:-:S04]  /*0f60*/  ISETP.GE.AND P0, PT, R10, R5, PT ;  /* 0x000000050a00720c */ /* 0x008fc80003f06270 */
[----:B--2--5:R-:W-:-:S13]  /*0f70*/  FSETP.GEU.OR P0, PT, R0, R9, P0 ;  /* 0x000000090000720b */ /* 0x024fda000070e400 */
[----:B------:R-:W-:Y:S05]  /*0f80*/  @P0 BRA `(.L_x_85) ;  /* 0x00000000006c0947 */ /* 0x000fea0003800000 */
[----:B0-----:R-:W0:Y:S01]  /*0f90*/  LDC.64 R2, c[0x0][0x398] ;  /* 0x0000e600ff027b82 */ /* 0x001e220000000a00 */
[----:B------:R-:W-:-:S07]  /*0fa0*/  MOV R23, R8 ;  /* 0x0000000800177202 */ /* 0x000fce0000000f00 */
.L_x_86:
[----:B0-----:R-:W-:-:S06]  /*0fb0*/  IMAD.WIDE.U32 R10, R23, 0x4, R2 ;  /* 0x00000004170a7825 */ /* 0x001fcc00078e0002 */
[----:B------:R-:W2:Y:S01]  /*0fc0*/  LDG.E R11, desc[UR6][R10.64] ;  /* 0x000000060a0b7981 */ /* 0x000ea2000c1e1900 */
[C---:B------:R-:W-:Y:S01]  /*0fd0*/  IMAD.SHL.U32 R19, R16.reuse, 0x4, RZ ;  /* 0x0000000410137824 */ /* 0x040fe200078e00ff */
[----:B------:R-:W-:Y:S01]  /*0fe0*/  SHF.L.U64.HI R17, R16, 0x2, R17 ;  /* 0x0000000210117819 */ /* 0x000fe20000010211 */
[----:B------:R-:W-:-:S03]  /*0ff0*/  IMAD.WIDE.U32 R22, R23, 0x4, R14 ;  /* 0x0000000417167825 */ /* 0x000fc600078e000e */
[----:B------:R-:W-:-:S03]  /*1000*/  IADD3 R20, P0, PT, R14, R19, RZ ;  /* 0x000000130e147210 */ /* 0x000fc60007f1e0ff */
[----:B------:R-:W3:Y:S01]  /*1010*/  LDG.E R23, desc[UR6][R22.64] ;  /* 0x0000000616177981 */ /* 0x000ee2000c1e1900 */
[----:B------:R-:W-:Y:S02]  /*1020*/  IADD3.X R21, PT, PT, R15, R17, RZ, P0, !PT ;  /* 0x000000110f157210 */ /* 0x000fe400007fe4ff */
[----:B------:R-:W-:-:S03]  /*1030*/  IADD3 R18, P0, PT, R19, UR8, RZ ;  /* 0x0000000813127c10 */ /* 0x000fc6000ff1e0ff */
[----:B------:R-:W3:Y:S01]  /*1040*/  LDG.E R20, desc[UR6][R20.64] ;  /* 0x0000000614147981 */ /* 0x000ee2000c1e1900 */
[----:B------:R-:W-:Y:S01]  /*1050*/  IADD3.X R19, PT, PT, R17, UR9, RZ, P0, !PT ;  /* 0x0000000911137c10 */ /* 0x000fe200087fe4ff */
[----:B--2---:R-:W-:-:S04]  /*1060*/  FADD R17, -R11, R0 ;  /* 0x000000000b117221 */ /* 0x004fc80000000100 */
[----:B------:R-:W2:Y:S01]  /*1070*/  LDG.E R0, desc[UR6][R18.64+0x4] ;  /* 0x0000040612007981 */ /* 0x000ea2000c1e1900 */
[----:B------:R-:W-:-:S05]  /*1080*/  VIADD R10, R16, 0x1 ;  /* 0x00000001100a7836 */ /* 0x000fca0000000000 */
[----:B------:R-:W-:Y:S01]  /*1090*/  ISETP.GE.AND P0, PT, R10, R5, PT ;  /* 0x000000050a00720c */ /* 0x000fe20003f06270 */
[----:B------:R-:W-:Y:S02]  /*10a0*/  HFMA2 R11, -RZ, RZ, 0, 0 ;  /* 0x00000000ff0b7431 */ /* 0x000fe400000001ff */
[----:B---3--:R-:W-:Y:S01]  /*10b0*/  FADD R4, R20, R23 ;  /* 0x0000001714047221 */ /* 0x008fe20000000000 */
[----:B------:R-:W-:-:S03]  /*10c0*/  MOV R23, R16 ;  /* 0x0000001000177202 */ /* 0x000fc60000000f00 */
[----:B------:R-:W-:Y:S01]  /*10d0*/  FMUL R4, R4, R17 ;  /* 0x0000001104047220 */ /* 0x000fe20000400000 */
[----:B------:R-:W-:Y:S01]  /*10e0*/  IMAD.MOV.U32 R8, RZ, RZ, R16 ;  /* 0x000000ffff087224 */ /* 0x000fe200078e0010 */
[----:B------:R-:W-:Y:S01]  /*10f0*/  MOV R17, R11 ;  /* 0x0000000b00117202 */ /* 0x000fe20000000f00 */
[----:B------:R-:W-:Y:S02]  /*1100*/  IMAD.MOV.U32 R16, RZ, RZ, R10 ;  /* 0x000000ffff107224 */ /* 0x000fe400078e000a */
[----:B------:R-:W-:Y:S01]  /*1110*/  FFMA R7, R4, 0.5, R7 ;  /* 0x3f00000004077823 */ /* 0x000fe20000000007 */
[----:B--2---:R-:W-:-:S13]  /*1120*/  FSETP.LT.AND P1, PT, R0, R9, PT ;  /* 0x000000090000720b */ /* 0x004fda0003f21000 */
[----:B------:R-:W-:Y:S05]  /*1130*/  @!P0 BRA P1, `(.L_x_86) ;  /* 0xfffffffc009c8947 */ /* 0x000fea000083ffff */
.L_x_85:
[----:B------:R-:W-:Y:S05]  /*1140*/  BSYNC.RECONVERGENT B1 ;  /* 0x0000000000017941 */ /* 0x000fea0003800200 */
.L_x_84:
[----:B------:R-:W-:-:S13]  /*1150*/  ISETP.NE.AND P0, PT, R10, R5, PT ;  /* 0x000000050a00720c */ /* 0x000fda0003f05270 */
[----:B------:R-:W-:Y:S05]  /*1160*/  @!P0 BRA `(.L_x_79) ;  /* 0x0000000000748947 */ /* 0x000fea0003800000 */
[----:B0-----:R-:W0:Y:S02]  /*1170*/  LDC.64 R2, c[0x0][0x398] ;  /* 0x0000e600ff027b82 */ /* 0x001e240000000a00 */
[----:B0-----:R-:W-:-:S06]  /*1180*/  IMAD.WIDE.U32 R2, R8, 0x4, R2 ;  /* 0x0000000408027825 */ /* 0x001fcc00078e0002 */
[----:B------:R-:W2:Y:S01]  /*1190*/  LDG.E R2, desc[UR6][R2.64] ;  /* 0x0000000602027981 */ /* 0x000ea2000c1e1900 */
[----:B------:R-:W-:-:S05]  /*11a0*/  IMAD.WIDE.U32 R4, R8, 0x4, R14 ;  /* 0x0000000408047825 */ /* 0x000fca00078e000e */
[----:B------:R0:W5:Y:S01]  /*11b0*/  LDG.E R6, desc[UR6][R4.64] ;  /* 0x0000000604067981 */ /* 0x000162000c1e1900 */
[----:B------:R-:W-:Y:S01]  /*11c0*/  BSSY.RECONVERGENT B1, `(.L_x_87) ;  /* 0x000000f000017945 */ /* 0x000fe20003800200 */
[C---:B--2---:R-:W-:Y:S01]  /*11d0*/  FADD R10, -R2.reuse, R0 ;  /* 0x00000000020a7221 */ /* 0x044fe20000000100 */
[----:B------:R-:W-:-:S03]  /*11e0*/  FADD R9, -R2, R9 ;  /* 0x0000000902097221 */ /* 0x000fc60000000100 */
        /* <DEDUP_REMOVED lines=9> */
[----:B------:R-:W-:Y:S02]  /*1280*/  MOV R0, R9 ;  /* 0x0000000900007202 */ /* 0x000fe40000000f00 */
[----:B------:R-:W-:-:S07]  /*1290*/  MOV R2, 0x12b0 ;  /* 0x000012b000027802 */ /* 0x000fce0000000f00 */
[----:B-----5:R-:W-:Y:S05]  /*12a0*/  CALL.REL.NOINC `($__internal_2_$__cuda_sm3x_div_rn_noftz_f32_slowpath) ;  /* 0x0000000000307944 */ /* 0x020fea0003c00000 */
.L_x_88:
[----:B------:R-:W-:Y:S05]  /*12b0*/  BSYNC.RECONVERGENT B1 ;  /* 0x0000000000017941 */ /* 0x000fea0003800200 */
.L_x_87:
        /* <DEDUP_REMOVED lines=8> */
.L_x_79:
[----:B-1----:R-:W-:Y:S05]  /*1340*/  BSYNC.RECONVERGENT B0 ;  /* 0x0000000000007941 */ /* 0x002fea0003800200 */
.L_x_78:
[----:B------:R-:W-:Y:S01]  /*1350*/  STG.E desc[UR6][R12.64], R7 ;  /* 0x000000070c007986 */ /* 0x000fe2000c101906 */
[----:B------:R-:W-:Y:S05]  /*1360*/  EXIT ;  /* 0x000000000000794d */ /* 0x000fea0003800000 */
        .weak           $__internal_2_$__cuda_sm3x_div_rn_noftz_f32_slowpath
        .type           $__internal_2_$__cuda_sm3x_div_rn_noftz_f32_slowpath,@function
        .size           $__internal_2_$__cuda_sm3x_div_rn_noftz_f32_slowpath,(.L_x_196 - $__internal_2_$__cuda_sm3x_div_rn_noftz_f32_slowpath)
$__internal_2_$__cuda_sm3x_div_rn_noftz_f32_slowpath:
[----:B------:R-:W-:Y:S01]  /*1370*/  SHF.R.U32.HI R4, RZ, 0x17, R3 ;  /* 0x00000017ff047819 */ /* 0x000fe20000011603 */
[----:B------:R-:W-:Y:S01]  /*1380*/  BSSY.RECONVERGENT B3, `(.L_x_89) ;  /* 0x0000064000037945 */ /* 0x000fe20003800200 */
[----:B------:R-:W-:Y:S02]  /*1390*/  SHF.R.U32.HI R11, RZ, 0x17, R0 ;  /* 0x00000017ff0b7819 */ /* 0x000fe40000011600 */
[----:B------:R-:W-:Y:S02]  /*13a0*/  LOP3.LUT R4, R4, 0xff, RZ, 0xc0, !PT ;  /* 0x000000ff04047812 */ /* 0x000fe400078ec0ff */
[----:B------:R-:W-:-:S03]  /*13b0*/  LOP3.LUT R11, R11, 0xff, RZ, 0xc0, !PT ;  /* 0x000000ff0b0b7812 */ /* 0x000fc600078ec0ff */
[----:B------:R-:W-:Y:S01]  /*13c0*/  VIADD R5, R4, 0xffffffff ;  /* 0xffffffff04057836 */ /* 0x000fe20000000000 */
[----:B------:R-:W-:-:S04]  /*13d0*/  IADD3 R20, PT, PT, R11, -0x1, RZ ;  /* 0xffffffff0b147810 */ /* 0x000fc80007ffe0ff */
[----:B------:R-:W-:-:S04]  /*13e0*/  ISETP.GT.U32.AND P0, PT, R5, 0xfd, PT ;  /* 0x000000fd0500780c */ /* 0x000fc80003f04070 */
[----:B------:R-:W-:-:S13]  /*13f0*/  ISETP.GT.U32.OR P0, PT, R20, 0xfd, P0 ;  /* 0x000000fd1400780c */ /* 0x000fda0000704470 */
[----:B------:R-:W-:Y:S01]  /*1400*/  @!P0 MOV R5, RZ ;  /* 0x000000ff00058202 */ /* 0x000fe20000000f00 */
        /* <DEDUP_REMOVED lines=17> */
[----:B------:R-:W-:-:S05]  /*1520*/  VIADD R5, R11, 0xffffffff ;  /* 0xffffffff0b057836 */ /* 0x000fca0000000000 */
[----:B------:R-:W-:Y:S02]  /*1530*/  ISETP.GE.AND P0, PT, R5, RZ, PT ;  /* 0x000000ff0500720c */ /* 0x000fe40003f06270 */
[----:B------:R-:W-:-:S04]  /*1540*/  IADD3 R5, PT, PT, R4, -0x1, RZ ;  /* 0xffffffff04057810 */ /* 0x000fc80007ffe0ff */
[----:B------:R-:W-:-:S07]  /*1550*/  ISETP.GE.AND P1, PT, R5, RZ, PT ;  /* 0x000000ff0500720c */ /* 0x000fce0003f26270 */
[----:B------:R-:W-:Y:S01]  /*1560*/  @P0 MOV R5, RZ ;  /* 0x000000ff00050202 */ /* 0x000fe20000000f00 */
[----:B------:R-:W-:Y:S02]  /*1570*/  @!P0 IMAD.MOV.U32 R5, RZ, RZ, -0x40 ;  /* 0xffffffc0ff058424 */ /* 0x000fe400078e00ff */
[----:B------:R-:W-:-:S03]  /*1580*/  @!P0 FFMA R0, R0, 1.84467440737095516160e+19, RZ ;  /* 0x5f80000000008823 */ /* 0x000fc600000000ff */
[----:B------:R-:W-:Y:S01]  /*1590*/  @!P1 FFMA R3, R3, 1.84467440737095516160e+19, RZ ;  /* 0x5f80000003039823 */ /* 0x000fe200000000ff */
[----:B------:R-:W-:-:S07]  /*15a0*/  @!P1 IADD3 R5, PT, PT, R5, 0x40, RZ ;  /* 0x0000004005059810 */ /* 0x000fce0007ffe0ff */
.L_x_90:
[----:B------:R-:W-:Y:S01]  /*15b0*/  LEA R20, R4, 0xc0800000, 0x17 ;  /* 0xc080000004147811 */ /* 0x000fe200078eb8ff */
[----:B------:R-:W-:Y:S01]  /*15c0*/  VIADD R11, R11, 0xffffff81 ;  /* 0xffffff810b0b7836 */ /* 0x000fe20000000000 */
[----:B------:R-:W-:Y:S02]  /*15d0*/  BSSY.RECONVERGENT B4, `(.L_x_95) ;  /* 0x0000035000047945 */ /* 0x000fe40003800200 */
[----:B------:R-:W-:Y:S01]  /*15e0*/  IADD3 R23, PT, PT, -R20, R3, RZ ;  /* 0x0000000314177210 */ /* 0x000fe20007ffe1ff */
[----:B------:R-:W-:-:S03]  /*15f0*/  IMAD R0, R11, -0x800000, R0 ;  /* 0xff8000000b007824 */ /* 0x000fc600078e0200 */
[----:B------:R-:W0:Y:S01]  /*1600*/  MUFU.RCP R20, R23 ;  /* 0x0000001700147308 */ /* 0x000e220000001000 */
[----:B------:R-:W-:-:S04]  /*1610*/  FADD.FTZ R3, -R23, -RZ ;  /* 0x800000ff17037221 */ /* 0x000fc80000010100 */
[----:B0-----:R-:W-:-:S04]  /*1620*/  FFMA R21, R20, R3, 1 ;  /* 0x3f80000014157423 */ /* 0x001fc80000000003 */
[----:B------:R-:W-:-:S04]  /*1630*/  FFMA R21, R20, R21, R20 ;  /* 0x0000001514157223 */ /* 0x000fc80000000014 */
[----:B------:R-:W-:-:S04]  /*1640*/  FFMA R20, R0, R21, RZ ;  /* 0x0000001500147223 */ /* 0x000fc800000000ff */
[----:B------:R-:W-:-:S04]  /*1650*/  FFMA R22, R3, R20, R0 ;  /* 0x0000001403167223 */ /* 0x000fc80000000000 */
[----:B------:R-:W-:Y:S01]  /*1660*/  FFMA R22, R21, R22, R20 ;  /* 0x0000001615167223 */ /* 0x000fe20000000014 */
[----:B------:R-:W-:-:S03]  /*1670*/  IADD3 R20, PT, PT, R11, 0x7f, -R4 ;  /* 0x0000007f0b147810 */ /* 0x000fc60007ffe804 */
[----:B------:R-:W-:Y:S01]  /*1680*/  FFMA R3, R3, R22, R0 ;  /* 0x0000001603037223 */ /* 0x000fe20000000000 */
[----:B------:R-:W-:-:S03]  /*1690*/  IADD3 R5, PT, PT, R20, R5, RZ ;  /* 0x0000000514057210 */ /* 0x000fc60007ffe0ff */
        /* <DEDUP_REMOVED lines=14> */
[CCC-:B------:R-:W-:Y:S01]  /*1780*/  FFMA.RZ R5, R21.reuse, R3.reuse, R22.reuse ;  /* 0x0000000315057223 */ /* 0x1c0fe2000000c016 */
[CCC-:B------:R-:W-:Y:S01]  /*1790*/  FFMA.RP R11, R21.reuse, R3.reuse, R22.reuse ;  /* 0x00000003150b7223 */ /* 0x1c0fe20000008016 */
[----:B------:R-:W-:Y:S01]  /*17a0*/  FFMA.RM R22, R21, R3, R22 ;  /* 0x0000000315167223 */ /* 0x000fe20000004016 */
[C---:B------:R-:W-:Y:S02]  /*17b0*/  IADD3 R3, PT, PT, R4.reuse, 0x20, RZ ;  /* 0x0000002004037810 */ /* 0x040fe40007ffe0ff */
[----:B------:R-:W-:Y:S02]  /*17c0*/  LOP3.LUT R5, R5, 0x7fffff, RZ, 0xc0, !PT ;  /* 0x007fffff05057812 */ /* 0x000fe400078ec0ff */
[C---:B------:R-:W-:Y:S02]  /*17d0*/  ISETP.NE.AND P2, PT, R4.reuse, RZ, PT ;  /* 0x000000ff0400720c */ /* 0x040fe40003f45270 */
[----:B------:R-:W-:Y:S02]  /*17e0*/  LOP3.LUT R20, R5, 0x800000, RZ, 0xfc, !PT ;  /* 0x0080000005147812 */ /* 0x000fe400078efcff */
[----:B------:R-:W-:-:S02]  /*17f0*/  ISETP.NE.AND P1, PT, R4, RZ, PT ;  /* 0x000000ff0400720c */ /* 0x000fc40003f25270 */
[----:B------:R-:W-:Y:S02]  /*1800*/  IADD3 R4, PT, PT, -R4, RZ, RZ ;  /* 0x000000ff04047210 */ /* 0x000fe40007ffe1ff */
[----:B------:R-:W-:Y:S02]  /*1810*/  SHF.L.U32 R3, R20, R3, RZ ;  /* 0x0000000314037219 */ /* 0x000fe400000006ff */
[----:B------:R-:W-:Y:S02]  /*1820*/  FSETP.NEU.FTZ.AND P0, PT, R11, R22, PT ;  /* 0x000000160b00720b */ /* 0x000fe40003f1d000 */
[----:B------:R-:W-:Y:S02]  /*1830*/  SEL R5, R4, RZ, P2 ;  /* 0x000000ff04057207 */ /* 0x000fe40001000000 */
[----:B------:R-:W-:Y:S02]  /*1840*/  ISETP.NE.AND P1, PT, R3, RZ, P1 ;  /* 0x000000ff0300720c */ /* 0x000fe40000f25270 */
[----:B------:R-:W-:-:S02]  /*1850*/  SHF.R.U32.HI R20, RZ, R5, R20 ;  /* 0x00000005ff147219 */ /* 0x000fc40000011614 */
[----:B------:R-:W-:Y:S02]  /*1860*/  PLOP3.LUT P0, PT, P0, P1, PT, 0xf8, 0x8f ;  /* 0x00000000008f781c */ /* 0x000fe40000703f70 */
[----:B------:R-:W-:Y:S02]  /*1870*/  SHF.R.U32.HI R4, RZ, 0x1, R20 ;  /* 0x00000001ff047819 */ /* 0x000fe40000011614 */
[----:B------:R-:W-:-:S04]  /*1880*/  SEL R3, RZ, 0x1, !P0 ;  /* 0x00000001ff037807 */ /* 0x000fc80004000000 */
[----:B------:R-:W-:-:S04]  /*1890*/  LOP3.LUT R3, R3, 0x1, R4, 0xf8, !PT ;  /* 0x0000000103037812 */ /* 0x000fc800078ef804 */
[----:B------:R-:W-:-:S05]  /*18a0*/  LOP3.LUT R3, R3, R20, RZ, 0xc0, !PT ;  /* 0x0000001403037212 */ /* 0x000fca00078ec0ff */
[----:B------:R-:W-:-:S05]  /*18b0*/  IMAD.IADD R3, R4, 0x1, R3 ;  /* 0x0000000104037824 */ /* 0x000fca00078e0203 */
[----:B------:R-:W-:Y:S01]  /*18c0*/  LOP3.LUT R0, R3, R0, RZ, 0xfc, !PT ;  /* 0x0000000003007212 */ /* 0x000fe200078efcff */
[----:B------:R-:W-:Y:S06]  /*18d0*/  BRA `(.L_x_98) ;  /* 0x0000000000107947 */ /* 0x000fec0003800000 */
.L_x_97:
[----:B------:R-:W-:-:S04]  /*18e0*/  LOP3.LUT R0, R0, 0x80000000, RZ, 0xc0, !PT ;  /* 0x8000000000007812 */ /* 0x000fc800078ec0ff */
[----:B------:R-:W-:Y:S01]  /*18f0*/  LOP3.LUT R0, R0, 0x7f800000, RZ, 0xfc, !PT ;  /* 0x7f80000000007812 */ /* 0x000fe200078efcff */
[----:B------:R-:W-:Y:S06]  /*1900*/  BRA `(.L_x_98) ;  /* 0x0000000000047947 */ /* 0x000fec0003800000 */
.L_x_96:
[----:B------:R-:W-:-:S07]  /*1910*/  LEA R0, R5, R0, 0x17 ;  /* 0x0000000005007211 */ /* 0x000fce00078eb8ff */
.L_x_98:
[----:B------:R-:W-:Y:S05]  /*1920*/  BSYNC.RECONVERGENT B4 ;  /* 0x0000000000047941 */ /* 0x000fea0003800200 */
.L_x_95:
[----:B------:R-:W-:Y:S05]  /*1930*/  BRA `(.L_x_99) ;  /* 0x0000000000207947 */ /* 0x000fea0003800000 */
.L_x_94:
[----:B------:R-:W-:-:S04]  /*1940*/  LOP3.LUT R0, R3, 0x80000000, R0, 0x48, !PT ;  /* 0x8000000003007812 */ /* 0x000fc800078e4800 */
[----:B------:R-:W-:Y:S01]  /*1950*/  LOP3.LUT R0, R0, 0x7f800000, RZ, 0xfc, !PT ;  /* 0x7f80000000007812 */ /* 0x000fe200078efcff */
[----:B------:R-:W-:Y:S06]  /*1960*/  BRA `(.L_x_99) ;  /* 0x0000000000147947 */ /* 0x000fec0003800000 */
.L_x_93:
[----:B------:R-:W-:Y:S01]  /*1970*/  LOP3.LUT R0, R3, 0x80000000, R0, 0x48, !PT ;  /* 0x8000000003007812 */ /* 0x000fe200078e4800 */
[----:B------:R-:W-:Y:S06]  /*1980*/  BRA `(.L_x_99) ;  /* 0x00000000000c7947 */ /* 0x000fec0003800000 */
.L_x_92:
[----:B------:R-:W0:Y:S01]  /*1990*/  MUFU.RSQ R0, -QNAN ;  /* 0xffc0000000007908 */ /* 0x000e220000001400 */
[----:B------:R-:W-:Y:S05]  /*19a0*/  BRA `(.L_x_99) ;  /* 0x0000000000047947 */ /* 0x000fea0003800000 */
.L_x_91:
[----:B------:R-:W-:-:S07]  /*19b0*/  FADD.FTZ R0, R0, R3 ;  /* 0x0000000300007221 */ /* 0x000fce0000010000 */
.L_x_99:
[----:B------:R-:W-:Y:S05]  /*19c0*/  BSYNC.RECONVERGENT B3 ;  /* 0x0000000000037941 */ /* 0x000fea0003800200 */
.L_x_89:
[----:B------:R-:W-:-:S04]  /*19d0*/  HFMA2 R3, -RZ, RZ, 0, 0 ;  /* 0x00000000ff037431 */ /* 0x000fc800000001ff */
[----:B0-----:R-:W-:Y:S05]  /*19e0*/  RET.REL.NODEC R2 `(_Z11integrateLRPfS_S_S_fb) ;  /* 0xffffffe402847950 */ /* 0x001fea0003c3ffff */
.L_x_100:
        /* <DEDUP_REMOVED lines=9> */
.L_x_196:


//--------------------- .text._Z10countPeaksPfPiS_ --------------------------
	.section	.text._Z10countPeaksPfPiS_,"ax",@progbits
	.align	128
        .global         _Z10countPeaksPfPiS_
        .type           _Z10countPeaksPfPiS_,@function
        .size           _Z10countPeaksPfPiS_,(.L_x_203 - _Z10countPeaksPfPiS_)
        .other          _Z10countPeaksPfPiS_,@"STO_CUDA_ENTRY STV_DEFAULT"
_Z10countPeaksPfPiS_:
.text._Z10countPeaksPfPiS_:
        /* <DEDUP_REMOVED lines=12> */
[----:B0-----:R-:W-:Y:S01]  /*00c0*/  UISETP.GE.AND UP0, UPT, UR8, 0x3, UPT ;  /* 0x000000030800788c */ /* 0x001fe2000bf06270 */
[----:B-1----:R-:W-:-:S08]  /*00d0*/  IMAD.WIDE R2, R5, 0x4, R2 ;  /* 0x0000000405027825 */ /* 0x002fd000078e0202 */
[----:B--2---:R-:W-:Y:S05]  /*00e0*/  BRA.U !UP0, `(.L_x_101) ;  /* 0x0000000508bc7547 */ /* 0x004fea000b800000 */
[----:B------:R-:W-:Y:S02]  /*00f0*/  UISETP.GE.U32.AND UP0, UPT, UR8, 0x6, UPT ;  /* 0x000000060800788c */ /* 0x000fe4000bf06070 */
[----:B------:R-:W-:Y:S01]  /*0100*/  IMAD R0, R5, UR8, RZ ;  /* 0x0000000805007c24 */ /* 0x000fe2000f8e02ff */
[----:B------:R-:W-:Y:S01]  /*0110*/  UIADD3 UR4, UPT, UPT, UR8, -0x2, URZ ;  /* 0xfffffffe08047890 */ /* 0x000fe2000fffe0ff */
[----:B------:R-:W-:Y:S02]  /*0120*/  IMAD.MOV.U32 R7, RZ, RZ, RZ ;  /* 0x000000ffff077224 */ /* 0x000fe400078e00ff */
[----:B------:R-:W-:Y:S01]  /*0130*/  IMAD.MOV.U32 R6, RZ, RZ, 0x1 ;  /* 0x00000001ff067424 */ /* 0x000fe200078e00ff */
[----:B------:R-:W-:Y:S02]  /*0140*/  ULOP3.LUT UR5, UR4, 0x3, URZ, 0xc0, !UPT ;  /* 0x0000000304057892 */ /* 0x000fe4000f8ec0ff */
[----:B------:R-:W-:Y:S10]  /*0150*/  BRA.U !UP0, `(.L_x_102) ;  /* 0x0000000508107547 */ /* 0x000ff4000b800000 */
[----:B------:R-:W0:Y:S01]  /*0160*/  LDC.64 R4, c[0x0][0x380] ;  /* 0x0000e000ff047b82 */ /* 0x000e220000000a00 */
[----:B------:R-:W-:Y:S01]  /*0170*/  ULOP3.LUT UR4, UR4, 0xfffffffc, URZ, 0xc0, !UPT ;  /* 0xfffffffc04047892 */ /* 0x000fe2000f8ec0ff */
[----:B------:R-:W-:-:S03]  /*0180*/  CS2R R6, SRZ ;  /* 0x0000000000067805 */ /* 0x000fc6000001ff00 */
[----:B------:R-:W-:Y:S01]  /*0190*/  UIADD3 UR4, UPT, UPT, -UR4, URZ, URZ ;  /* 0x000000ff04047290 */ /* 0x000fe2000fffe1ff */
[----:B0-----:R-:W-:-:S03]  /*01a0*/  IMAD.WIDE R4, R0, 0x4, R4 ;  /* 0x0000000400047825 */ /* 0x001fc600078e0204 */
[----:B------:R-:W-:-:S05]  /*01b0*/  IADD3 R4, P0, PT, R4, 0x8, RZ ;  /* 0x0000000804047810 */ /* 0x000fca0007f1e0ff */
[----:B------:R-:W-:-:S08]  /*01c0*/  IMAD.X R5, RZ, RZ, R5, P0 ;  /* 0x000000ffff057224 */ /* 0x000fd000000e0605 */
.L_x_111:
[----:B------:R-:W2:Y:S04]  /*01d0*/  LDG.E R10, desc[UR6][R4.64+-0x4] ;  /* 0xfffffc06040a7981 */ /* 0x000ea8000c1e1900 */
[----:B------:R-:W2:Y:S01]  /*01e0*/  LDG.E R11, desc[UR6][R4.64+-0x8] ;  /* 0xfffff806040b7981 */ /* 0x000ea2000c1e1900 */
[----:B------:R-:W-:Y:S01]  /*01f0*/  UIADD3 UR4, UPT, UPT, UR4, 0x4, URZ ;  /* 0x0000000404047890 */ /* 0x000fe2000fffe0ff */
[----:B------:R-:W-:Y:S04]  /*0200*/  BSSY.RECONVERGENT B0, `(.L_x_103) ;  /* 0x0000013000007945 */ /* 0x000fe80003800200 */
[----:B------:R-:W-:Y:S01]  /*0210*/  BSSY.RELIABLE B1, `(.L_x_104) ;  /* 0x000000e000017945 */ /* 0x000fe20003800100 */
[----:B------:R-:W-:Y:S01]  /*0220*/  UISETP.NE.AND UP0, UPT, UR4, URZ, UPT ;  /* 0x000000ff0400728c */ /* 0x000fe2000bf05270 */
[----:B--2---:R-:W-:-:S13]  /*0230*/  FSETP.GT.AND P0, PT, R10, R11, PT ;  /* 0x0000000b0a00720b */ /* 0x004fda0003f04000 */
[----:B------:R-:W-:Y:S05]  /*0240*/  @P0 BRA `(.L_x_105) ;  /* 0x0000000000280947 */ /* 0x000fea0003800000 */
[----:B------:R-:W-:-:S05]  /*0250*/  VIADD R8, R6, 0x1 ;  /* 0x0000000106087836 */ /* 0x000fca0000000000 */
[----:B------:R-:W-:Y:S01]  /*0260*/  ISETP.GE.U32.AND P0, PT, R8, 0x2, PT ;  /* 0x000000020800780c */ /* 0x000fe20003f06070 */
[----:B------:R-:W-:-:S03]  /*0270*/  IMAD.MOV.U32 R8, RZ, RZ, RZ ;  /* 0x000000ffff087224 */ /* 0x000fc600078e00ff */
[----:B------:R-:W-:-:S13]  /*0280*/  FSETP.NEU.OR P0, PT, R10, R11, !P0 ;  /* 0x0000000b0a00720b */ /* 0x000fda000470d400 */
[----:B------:R-:W-:Y:S05]  /*0290*/  @P0 BREAK.RELIABLE B1 ;  /* 0x0000000000010942 */ /* 0x000fea0003800100 */
[----:B------:R-:W-:Y:S05]  /*02a0*/  @P0 BRA `(.L_x_106) ;  /* 0x0000000000200947 */ /* 0x000fea0003800000 */
[----:B------:R-:W2:Y:S02]  /*02b0*/  LDG.E R9, desc[UR6][R4.64+-0xc] ;  /* 0xfffff40604097981 */ /* 0x000ea4000c1e1900 */
[----:B--2---:R-:W-:-:S13]  /*02c0*/  FSETP.GT.AND P0, PT, R10, R9, PT ;  /* 0x000000090a00720b */ /* 0x004fda0003f04000 */
[----:B------:R-:W-:Y:S05]  /*02d0*/  @!P0 BREAK.RELIABLE B1 ;  /* 0x0000000000018942 */ /* 0x000fea0003800100 */
[----:B------:R-:W-:Y:S05]  /*02e0*/  @!P0 BRA `(.L_x_106) ;  /* 0x0000000000108947 */ /* 0x000fea0003800000 */
.L_x_105:
[----:B------:R-:W-:Y:S05]  /*02f0*/  BSYNC.RELIABLE B1 ;  /* 0x0000000000017941 */ /* 0x000fea0003800100 */
.L_x_104:
[----:B------:R-:W2:Y:S02]  /*0300*/  LDG.E R8, desc[UR6][R4.64] ;  /* 0x0000000604087981 */ /* 0x000ea4000c1e1900 */
[----:B--2---:R-:W-:-:S04]  /*0310*/  FSETP.GT.AND P0, PT, R10, R8, PT ;  /* 0x000000080a00720b */ /* 0x004fc80003f04000 */
[----:B------:R-:W-:-:S09]  /*0320*/  SEL R8, RZ, 0x1, !P0 ;  /* 0x00000001ff087807 */ /* 0x000fd20004000000 */
.L_x_106:
[----:B------:R-:W-:Y:S05]  /*0330*/  BSYNC.RECONVERGENT B0 ;  /* 0x0000000000007941 */ /* 0x000fea0003800200 */
.L_x_103:
[----:B------:R-:W-:Y:S05]  /*0340*/  WARPSYNC.ALL ;  /* 0x0000000000007948 */ /* 0x000fea0003800000 */
[----:B------:R-:W2:Y:S04]  /*0350*/  LDG.E R14, desc[UR6][R4.64] ;  /* 0x00000006040e7981 */ /* 0x000ea8000c1e1900 */
[----:B------:R-:W3:Y:S04]  /*0360*/  LDG.E R9, desc[UR6][R4.64+0x4] ;  /* 0x0000040604097981 */ /* 0x000ee8000c1e1900 */
[----:B------:R-:W4:Y:S01]  /*0370*/  LDG.E R12, desc[UR6][R4.64+0x8] ;  /* 0x00000806040c7981 */ /* 0x000f22000c1e1900 */
[----:B------:R-:W-:Y:S04]  /*0380*/  BSSY.RECONVERGENT B0, `(.L_x_107) ;  /* 0x000001a000007945 */ /* 0x000fe80003800200 */
[----:B------:R-:W-:Y:S01]  /*0390*/  BSSY.RELIABLE B1, `(.L_x_108) ;  /* 0x0000015000017945 */ /* 0x000fe20003800100 */
[----:B--2---:R-:W-:-:S04]  /*03a0*/  FSETP.GT.AND P0, PT, R14, R11, PT ;  /* 0x0000000b0e00720b */ /* 0x004fc80003f04000 */
[CC--:B------:R-:W-:Y:S02]  /*03b0*/  FSETP.EQ.AND P0, PT, R14.reuse, R10.reuse, P0 ;  /* 0x0000000a0e00720b */ /* 0x0c0fe40000702000 */
[CC--:B---3--:R-:W-:Y:S02]  /*03c0*/  FSETP.GT.AND P1, PT, R9.reuse, R10.reuse, PT ;  /* 0x0000000a0900720b */ /* 0x0c8fe40003f24000 */
[----:B------:R-:W-:Y:S02]  /*03d0*/  FSETP.GT.OR P0, PT, R14, R10, P0 ;  /* 0x0000000a0e00720b */ /* 0x000fe40000704400 */
[CC--:B------:R-:W-:Y:S02]  /*03e0*/  FSETP.EQ.AND P1, PT, R9.reuse, R14.reuse, P1 ;  /* 0x0000000e0900720b */ /* 0x0c0fe40000f22000 */
[----:B----4-:R-:W-:Y:S02]  /*03f0*/  FSETP.GT.AND P4, PT, R12, R9, PT ;  /* 0x000000090c00720b */ /* 0x010fe40003f84000 */
[----:B------:R-:W-:-:S07]  /*0400*/  FSETP.GT.OR P1, PT, R9, R14, P1 ;  /* 0x0000000e0900720b */ /* 0x000fce0000f24400 */
[----:B------:R-:W-:Y:S01]  /*0410*/  @P0 FSETP.GT.AND P2, PT, R14, R9, PT ;  /* 0x000000090e00020b */ /* 0x000fe20003f44000 */
[----:B------:R-:W-:-:S03]  /*0420*/  @!P0 IMAD.MOV.U32 R10, RZ, RZ, RZ ;  /* 0x000000ffff0a8224 */ /* 0x000fc600078e00ff */
[----:B------:R-:W-:Y:S02]  /*0430*/  @P0 SEL R10, RZ, 0x1, !P2 ;  /* 0x00000001ff0a0807 */ /* 0x000fe40005000000 */
[----:B------:R-:W-:Y:S01]  /*0440*/  @P1 FSETP.GT.AND P3, PT, R9, R12, PT ;  /* 0x0000000c0900120b */ /* 0x000fe20003f64000 */
[----:B------:R-:W-:Y:S01]  /*0450*/  @!P1 IMAD.MOV.U32 R11, RZ, RZ, RZ ;  /* 0x000000ffff0b9224 */ /* 0x000fe200078e00ff */
[----:B------:R-:W-:Y:S02]  /*0460*/  IADD3 R10, PT, PT, R10, R8, R7 ;  /* 0x000000080a0a7210 */ /* 0x000fe40007ffe007 */
[----:B------:R-:W-:Y:S01]  /*0470*/  @P1 SEL R11, RZ, 0x1, !P3 ;  /* 0x00000001ff0b1807 */ /* 0x000fe20005800000 */
[----:B------:R-:W-:Y:S08]  /*0480*/  @P4 BRA `(.L_x_109) ;  /* 0x0000000000144947 */ /* 0x000ff00003800000 */
[----:B------:R-:W-:Y:S01]  /*0490*/  FSETP.GT.AND P0, PT, R12, R14, PT ;  /* 0x0000000e0c00720b */ /* 0x000fe20003f04000 */
[----:B------:R-:W-:-:S03]  /*04a0*/  IMAD.MOV.U32 R8, RZ, RZ, RZ ;  /* 0x000000ffff087224 */ /* 0x000fc600078e00ff */
[----:B------:R-:W-:-:S13]  /*04b0*/  FSETP.NEU.OR P0, PT, R12, R9, !P0 ;  /* 0x000000090c00720b */ /* 0x000fda000470d400 */
[----:B------:R-:W-:Y:S05]  /*04c0*/  @P0 BREAK.RELIABLE B1 ;  /* 0x0000000000010942 */ /* 0x000fea0003800100 */
[----:B------:R-:W-:Y:S05]  /*04d0*/  @P0 BRA `(.L_x_110) ;  /* 0x0000000000100947 */ /* 0x000fea0003800000 */
.L_x_109:
[----:B------:R-:W-:Y:S05]  /*04e0*/  BSYNC.RELIABLE B1 ;  /* 0x0000000000017941 */ /* 0x000fea0003800100 */
.L_x_108:
[----:B------:R-:W2:Y:S02]  /*04f0*/  LDG.E R7, desc[UR6][R4.64+0xc] ;  /* 0x00000c0604077981 */ /* 0x000ea4000c1e1900 */
[----:B--2---:R-:W-:-:S04]  /*0500*/  FSETP.GT.AND P0, PT, R12, R7, PT ;  /* 0x000000070c00720b */ /* 0x004fc80003f04000 */
[----:B------:R-:W-:-:S09]  /*0510*/  SEL R8, RZ, 0x1, !P0 ;  /* 0x00000001ff087807 */ /* 0x000fd20004000000 */
.L_x_110:
[----:B------:R-:W-:Y:S05]  /*0520*/  BSYNC.RECONVERGENT B0 ;  /* 0x0000000000007941 */ /* 0x000fea0003800200 */
.L_x_107:
[----:B------:R-:W-:Y:S05]  /*0530*/  WARPSYNC.ALL ;  /* 0x0000000000007948 */ /* 0x000fea0003800000 */
[----:B------:R-:W-:Y:S01]  /*0540*/  IADD3 R4, P0, PT, R4, 0x10, RZ ;  /* 0x0000001004047810 */ /* 0x000fe20007f1e0ff */
[----:B------:R-:W-:Y:S01]  /*0550*/  VIADD R6, R6, 0x4 ;  /* 0x0000000406067836 */ /* 0x000fe20000000000 */
[----:B------:R-:W-:-:S03]  /*0560*/  IADD3 R7, PT, PT, R8, R11, R10 ;  /* 0x0000000b08077210 */ /* 0x000fc60007ffe00a */
[----:B------:R-:W-:Y:S01]  /*0570*/  IMAD.X R5, RZ, RZ, R5, P0 ;  /* 0x000000ffff057224 */ /* 0x000fe200000e0605 */
[----:B------:R-:W-:Y:S07]  /*0580*/  BRA.U UP0, `(.L_x_111) ;  /* 0xfffffffd00107547 */ /* 0x000fee000b83ffff */
[----:B------:R-:W-:-:S07]  /*0590*/  VIADD R6, R6, 0x1 ;  /* 0x0000000106067836 */ /* 0x000fce0000000000 */
.L_x_102:
[----:B------:R-:W-:-:S09]  /*05a0*/  UISETP.NE.AND UP0, UPT, UR5, URZ, UPT ;  /* 0x000000ff0500728c */ /* 0x000fd2000bf05270 */
[----:B------:R-:W-:Y:S05]  /*05b0*/  BRA.U !UP0, `(.L_x_101) ;  /* 0x0000000108887547 */ /* 0x000fea000b800000 */
[----:B------:R-:W0:Y:S01]  /*05c0*/  LDCU.64 UR8, c[0x0][0x380] ;  /* 0x00007000ff0877ac */ /* 0x000e220008000a00 */
[----:B------:R-:W-:Y:S01]  /*05d0*/  IMAD.WIDE.U32 R4, R6, 0x4, RZ ;  /* 0x0000000406047825 */ /* 0x000fe200078e00ff */
[----:B------:R-:W-:-:S03]  /*05e0*/  UIADD3 UR4, UPT, UPT, -UR5, URZ, URZ ;  /* 0x000000ff05047290 */ /* 0x000fc6000fffe1ff */
[----:B------:R-:W-:-:S03]  /*05f0*/  IMAD.WIDE R4, R0, 0x4, R4 ;  /* 0x0000000400047825 */ /* 0x000fc600078e0204 */
[----:B0-----:R-:W-:-:S04]  /*0600*/  IADD3 R4, P0, PT, R4, UR8, RZ ;  /* 0x0000000804047c10 */ /* 0x001fc8000ff1e0ff */
[----:B------:R-:W-:-:S09]  /*0610*/  IADD3.X R5, PT, PT, R5, UR9, RZ, P0, !PT ;  /* 0x0000000905057c10 */ /* 0x000fd200087fe4ff */
.L_x_116:
        /* <DEDUP_REMOVED lines=8> */
[----:B------:R-:W-:-:S04]  /*06a0*/  ISETP.GE.U32.AND P0, PT, R6, 0x2, PT ;  /* 0x000000020600780c */ /* 0x000fc80003f06070 */
[----:B------:R-:W-:Y:S01]  /*06b0*/  FSETP.NEU.OR P0, PT, R9, R0, !P0 ;  /* 0x000000000900720b */ /* 0x000fe2000470d400 */
[----:B------:R-:W-:-:S12]  /*06c0*/  IMAD.MOV.U32 R0, RZ, RZ, RZ ;  /* 0x000000ffff007224 */ /* 0x000fd800078e00ff */
[----:B------:R-:W-:Y:S05]  /*06d0*/  @P0 BREAK.RELIABLE B1 ;  /* 0x0000000000010942 */ /* 0x000fea0003800100 */
[----:B------:R-:W-:Y:S05]  /*06e0*/  @P0 BRA `(.L_x_115) ;  /* 0x0000000000200947 */ /* 0x000fea0003800000 */
[----:B------:R-:W2:Y:S02]  /*06f0*/  LDG.E R8, desc[UR6][R4.64+-0x8] ;  /* 0xfffff80604087981 */ /* 0x000ea4000c1e1900 */
[----:B--2---:R-:W-:-:S13]  /*0700*/  FSETP.GT.AND P0, PT, R9, R8, PT ;  /* 0x000000080900720b */ /* 0x004fda0003f04000 */
[----:B------:R-:W-:Y:S05]  /*0710*/  @!P0 BREAK.RELIABLE B1 ;  /* 0x0000000000018942 */ /* 0x000fea0003800100 */
[----:B------:R-:W-:Y:S05]  /*0720*/  @!P0 BRA `(.L_x_115) ;  /* 0x0000000000108947 */ /* 0x000fea0003800000 */
.L_x_114:
[----:B------:R-:W-:Y:S05]  /*0730*/  BSYNC.RELIABLE B1 ;  /* 0x0000000000017941 */ /* 0x000fea0003800100 */
.L_x_113:
[----:B------:R-:W2:Y:S02]  /*0740*/  LDG.E R0, desc[UR6][R4.64+0x4] ;  /* 0x0000040604007981 */ /* 0x000ea4000c1e1900 */
[----:B--2---:R-:W-:-:S04]  /*0750*/  FSETP.GT.AND P0, PT, R9, R0, PT ;  /* 0x000000000900720b */ /* 0x004fc80003f04000 */
[----:B------:R-:W-:-:S09]  /*0760*/  SEL R0, RZ, 0x1, !P0 ;  /* 0x00000001ff007807 */ /* 0x000fd20004000000 */
.L_x_115:
[----:B------:R-:W-:Y:S05]  /*0770*/  BSYNC.RECONVERGENT B0 ;  /* 0x0000000000007941 */ /* 0x000fea0003800200 */
.L_x_112:
[----:B------:R-:W-:Y:S05]  /*0780*/  WARPSYNC.ALL ;  /* 0x0000000000007948 */ /* 0x000fea0003800000 */
[----:B------:R-:W-:Y:S01]  /*0790*/  IADD3 R4, P0, PT, R4, 0x4, RZ ;  /* 0x0000000404047810 */ /* 0x000fe20007f1e0ff */
[----:B------:R-:W-:Y:S02]  /*07a0*/  IMAD.IADD R7, R0, 0x1, R7 ;  /* 0x0000000100077824 */ /* 0x000fe400078e0207 */
[----:B------:R-:W-:Y:S02]  /*07b0*/  VIADD R6, R6, 0x1 ;  /* 0x0000000106067836 */ /* 0x000fe40000000000 */
[----:B------:R-:W-:Y:S01]  /*07c0*/  IMAD.X R5, RZ, RZ, R5, P0 ;  /* 0x000000ffff057224 */ /* 0x000fe200000e0605 */
[----:B------:R-:W-:Y:S07]  /*07d0*/  BRA.U UP0, `(.L_x_116) ;  /* 0xfffffffd00907547 */ /* 0x000fee000b83ffff */
.L_x_101:
[----:B------:R-:W-:Y:S01]  /*07e0*/  STG.E desc[UR6][R2.64], R7 ;  /* 0x0000000702007986 */ /* 0x000fe2000c101906 */
[----:B------:R-:W-:Y:S05]  /*07f0*/  EXIT ;  /* 0x000000000000794d */ /* 0x000fea0003800000 */
.L_x_117:
        /* <DEDUP_REMOVED lines=16> */
.L_x_203:


//--------------------- .text._Z9findPeaksPfS_S_  --------------------------
	.section	.text._Z9findPeaksPfS_S_,"ax",@progbits
	.align	128
        .global         _Z9findPeaksPfS_S_
        .type           _Z9findPeaksPfS_S_,@function
        .size           _Z9findPeaksPfS_S_,(.L_x_204 - _Z9findPeaksPfS_S_)
        .other          _Z9findPeaksPfS_S_,@"STO_CUDA_ENTRY STV_DEFAULT"
_Z9findPeaksPfS_S_:
.text._Z9findPeaksPfS_S_:
        /* <DEDUP_REMOVED lines=9> */
[----:B------:R-:W-:Y:S01]  /*0090*/  CS2R R10, SRZ ;  /* 0x00000000000a7805 */ /* 0x000fe2000001ff00 */
[----:B------:R-:W1:Y:S01]  /*00a0*/  LDCU.64 UR8, c[0x0][0x358] ;  /* 0x00006b00ff0877ac */ /* 0x000e620008000a00 */
[----:B0-----:R-:W-:-:S09]  /*00b0*/  UISETP.GE.AND UP0, UPT, UR6, 0x2, UPT ;  /* 0x000000020600788c */ /* 0x001fd2000bf06270 */
[----:B-1----:R-:W-:Y:S05]  /*00c0*/  BRA.U !UP0, `(.L_x_118) ;  /* 0x00000009089c7547 */ /* 0x002fea000b800000 */
[----:B------:R-:W0:Y:S01]  /*00d0*/  LDCU.64 UR10, c[0x0][0x380] ;  /* 0x00007000ff0a77ac */ /* 0x000e220008000a00 */
[----:B------:R-:W-:-:S04]  /*00e0*/  IMAD R2, R0, UR6, RZ ;  /* 0x0000000600027c24 */ /* 0x000fc8000f8e02ff */
[----:B------:R-:W-:-:S03]  /*00f0*/  IMAD.WIDE R2, R2, 0x4, RZ ;  /* 0x0000000402027825 */ /* 0x000fc600078e02ff */
[----:B0-----:R-:W-:-:S04]  /*0100*/  IADD3 R4, P0, PT, R2, UR10, RZ ;  /* 0x0000000a02047c10 */ /* 0x001fc8000ff1e0ff */
[----:B------:R-:W-:-:S05]  /*0110*/  IADD3.X R5, PT, PT, R3, UR11, RZ, P0, !PT ;  /* 0x0000000b03057c10 */ /* 0x000fca00087fe4ff */
[----:B------:R0:W5:Y:S01]  /*0120*/  LDG.E R8, desc[UR8][R4.64] ;  /* 0x0000000804087981 */ /* 0x000162000c1e1900 */
[----:B------:R-:W-:Y:S01]  /*0130*/  UISETP.GE.U32.AND UP0, UPT, UR6, 0x11, UPT ;  /* 0x000000110600788c */ /* 0x000fe2000bf06070 */
[----:B------:R-:W-:Y:S01]  /*0140*/  IMAD.MOV.U32 R10, RZ, RZ, RZ ;  /* 0x000000ffff0a7224 */ /* 0x000fe200078e00ff */
[----:B------:R-:W-:Y:S01]  /*0150*/  UIADD3 UR4, UPT, UPT, UR6, -0x1, URZ ;  /* 0xffffffff06047890 */ /* 0x000fe2000fffe0ff */
[----:B------:R-:W-:-:S03]  /*0160*/  IMAD.MOV.U32 R9, RZ, RZ, 0x1 ;  /* 0x00000001ff097424 */ /* 0x000fc600078e00ff */
[----:B------:R-:W-:-:S03]  /*0170*/  ULOP3.LUT UR5, UR4, 0xf, URZ, 0xc0, !UPT ;  /* 0x0000000f04057892 */ /* 0x000fc6000f8ec0ff */
[----:B0-----:R-:W-:Y:S09]  /*0180*/  BRA.U !UP0, `(.L_x_119) ;  /* 0x00000005082c7547 */ /* 0x001ff2000b800000 */
[----:B------:R-:W-:Y:S01]  /*0190*/  IADD3 R6, P0, PT, R4, 0x20, RZ ;  /* 0x0000002004067810 */ /* 0x000fe20007f1e0ff */
[----:B------:R-:W-:Y:S01]  /*01a0*/  IMAD.MOV.U32 R9, RZ, RZ, RZ ;  /* 0x000000ffff097224 */ /* 0x000fe200078e00ff */
[----:B------:R-:W-:Y:S01]  /*01b0*/  ULOP3.LUT UR6, UR4, 0xfffffff0, URZ, 0xc0, !UPT ;  /* 0xfffffff004067892 */ /* 0x000fe2000f8ec0ff */
[----:B------:R-:W-:Y:S02]  /*01c0*/  IMAD.MOV.U32 R10, RZ, RZ, RZ ;  /* 0x000000ffff0a7224 */ /* 0x000fe400078e00ff */
[----:B------:R-:W-:-:S09]  /*01d0*/  IMAD.X R7, RZ, RZ, R5, P0 ;  /* 0x000000ffff077224 */ /* 0x000fd200000e0605 */
.L_x_120:
        /* <DEDUP_REMOVED lines=15> */
[----:B------:R0:W4:Y:S01]  /*02d0*/  LDG.E R20, desc[UR8][R6.64+0x20] ;  /* 0x0000200806147981 */ /* 0x000122000c1e1900 */
[----:B--2--5:R-:W-:-:S04]  /*02e0*/  FSETP.GT.AND P2, PT, R23, R8, PT ;  /* 0x000000081700720b */ /* 0x024fc80003f44000 */
[----:B------:R-:W-:-:S04]  /*02f0*/  FSEL R8, R23, R8, P2 ;  /* 0x0000000817087208 */ /* 0x000fc80001000000 */
        /* <DEDUP_REMOVED lines=42> */
[----:B0-----:R-:W-:Y:S02]  /*05a0*/  IADD3 R6, P2, PT, R6, 0x40, RZ ;  /* 0x0000004006067810 */ /* 0x001fe40007f5e0ff */
[----:B------:R-:W-:-:S03]  /*05b0*/  FSETP.GT.AND P0, PT, R20, R19, PT ;  /* 0x000000131400720b */ /* 0x000fc60003f04000 */
[----:B------:R-:W-:Y:S01]  /*05c0*/  IMAD.X R7, RZ, RZ, R7, P2 ;  /* 0x000000ffff077224 */ /* 0x000fe200010e0607 */
[----:B------:R-:W-:Y:S01]  /*05d0*/  FSEL R8, R20, R19, P0 ;  /* 0x0000001314087208 */ /* 0x000fe20000000000 */
[C---:B------:R-:W-:Y:S02]  /*05e0*/  @P1 VIADD R10, R9.reuse, 0xf ;  /* 0x0000000f090a1836 */ /* 0x040fe40000000000 */
[----:B------:R-:W-:-:S05]  /*05f0*/  VIADD R9, R9, 0x10 ;  /* 0x0000001009097836 */ /* 0x000fca0000000000 */
[C---:B------:R-:W-:Y:S02]  /*0600*/  ISETP.NE.AND P1, PT, R9.reuse, UR6, PT ;  /* 0x0000000609007c0c */ /* 0x040fe4000bf25270 */
[----:B------:R-:W-:-:S11]  /*0610*/  SEL R10, R9, R10, P0 ;  /* 0x0000000a090a7207 */ /* 0x000fd60000000000 */
[----:B------:R-:W-:Y:S05]  /*0620*/  @P1 BRA `(.L_x_120) ;  /* 0xfffffff800ec1947 */ /* 0x000fea000383ffff */
[----:B------:R-:W-:-:S07]  /*0630*/  VIADD R9, R9, 0x1 ;  /* 0x0000000109097836 */ /* 0x000fce0000000000 */
.L_x_119:
        /* <DEDUP_REMOVED lines=40> */
.L_x_122:
        /* <DEDUP_REMOVED lines=23> */
.L_x_123:
[----:B------:R-:W-:Y:S05]  /*0a30*/  BRA.U !UP1, `(.L_x_121) ;  /* 0x00000001093c7547 */ /* 0x000fea000b800000 */
[----:B------:R-:W-:Y:S01]  /*0a40*/  IMAD.WIDE.U32 R2, R9, 0x4, R2 ;  /* 0x0000000409027825 */ /* 0x000fe200078e0002 */
[----:B------:R-:W-:Y:S02]  /*0a50*/  UIADD3 UR4, UPT, UPT, -UR4, URZ, URZ ;  /* 0x000000ff04047290 */ /* 0x000fe4000fffe1ff */
[----:B------:R-:W-:-:S04]  /*0a60*/  IADD3 R2, P0, PT, R2, UR10, RZ ;  /* 0x0000000a02027c10 */ /* 0x000fc8000ff1e0ff */
[----:B------:R-:W-:-:S09]  /*0a70*/  IADD3.X R5, PT, PT, R3, UR11, RZ, P0, !PT ;  /* 0x0000000b03057c10 */ /* 0x000fd200087fe4ff */
.L_x_124:
        /* <DEDUP_REMOVED lines=11> */
.L_x_121:
[----:B------:R-:W-:-:S07]  /*0b30*/  IMAD.MOV.U32 R11, RZ, RZ, RZ ;  /* 0x000000ffff0b7224 */ /* 0x000fce00078e00ff */
.L_x_118:
[----:B------:R-:W0:Y:S01]  /*0b40*/  LDCU.64 UR4, c[0x0][0x390] ;  /* 0x00007200ff0477ac */ /* 0x000e220008000a00 */
[----:B------:R-:W1:Y:S01]  /*0b50*/  LDC.64 R2, c[0x0][0x388] ;  /* 0x0000e200ff027b82 */ /* 0x000e620000000a00 */
[----:B0-----:R-:W-:-:S04]  /*0b60*/  LEA R4, P0, R10, UR4, 0x2 ;  /* 0x000000040a047c11 */ /* 0x001fc8000f8010ff */
[----:B------:R-:W-:-:S06]  /*0b70*/  LEA.HI.X R5, R10, UR5, R11, 0x2, P0 ;  /* 0x000000050a057c11 */ /* 0x000fcc00080f140b */
[----:B------:R-:W2:Y:S01]  /*0b80*/  LDG.E R5, desc[UR8][R4.64] ;  /* 0x0000000804057981 */ /* 0x000ea2000c1e1900 */
[----:B-1----:R-:W-:-:S05]  /*0b90*/  IMAD.WIDE R2, R0, 0x4, R2 ;  /* 0x0000000400027825 */ /* 0x002fca00078e0202 */
[----:B--2---:R-:W-:Y:S01]  /*0ba0*/  STG.E desc[UR8][R2.64], R5 ;  /* 0x0000000502007986 */ /* 0x004fe2000c101908 */
[----:B------:R-:W-:Y:S05]  /*0bb0*/  EXIT ;  /* 0x000000000000794d */ /* 0x000fea0003800000 */
.L_x_125:
        /* <DEDUP_REMOVED lines=12> */
.L_x_204:


//--------------------- .text._Z3regPfS_S_fb      --------------------------
	.section	.text._Z3regPfS_S_fb,"ax",@progbits
	.align	128
        .global         _Z3regPfS_S_fb
        .type           _Z3regPfS_S_fb,@function
        .size           _Z3regPfS_S_fb,(.L_x_199 - _Z3regPfS_S_fb)
        .other          _Z3regPfS_S_fb,@"STO_CUDA_ENTRY STV_DEFAULT"
_Z3regPfS_S_fb:
.text._Z3regPfS_S_fb:
        /* <DEDUP_REMOVED lines=8> */
[----:B------:R-:W0:Y:S01]  /*0080*/  LDC R7, c[0x3][RZ] ;  /* 0x00c00000ff077b82 */ /* 0x000e220000000800 */
[----:B------:R-:W1:Y:S01]  /*0090*/  LDCU.64 UR8, c[0x0][0x358] ;  /* 0x00006b00ff0877ac */ /* 0x000e620008000a00 */
[----:B------:R-:W2:Y:S06]  /*00a0*/  LDCU.64 UR4, c[0x0][0x380] ;  /* 0x00007000ff0477ac */ /* 0x000eac0008000a00 */
[----:B------:R-:W0:Y:S08]  /*00b0*/  LDC.64 R4, c[0x0][0x390] ;  /* 0x0000e400ff047b82 */ /* 0x000e300000000a00 */
[----:B------:R-:W3:Y:S08]  /*00c0*/  LDC.64 R2, c[0x0][0x390] ;  /* 0x0000e400ff027b82 */ /* 0x000ef00000000a00 */
[----:B------:R-:W4:Y:S01]  /*00d0*/  LDC.64 R14, c[0x0][0x388] ;  /* 0x0000e200ff0e7b82 */ /* 0x000f220000000a00 */
[----:B0-----:R-:W-:-:S06]  /*00e0*/  IMAD.WIDE R4, R7, 0x4, R4 ;  /* 0x0000000407047825 */ /* 0x001fcc00078e0204 */
[----:B-1----:R-:W5:Y:S04]  /*00f0*/  LDG.E R4, desc[UR8][R4.64+-0x4] ;  /* 0xfffffc0804047981 */ /* 0x002f68000c1e1900 */
[----:B---3--:R-:W5:Y:S01]  /*0100*/  LDG.E R3, desc[UR8][R2.64] ;  /* 0x0000000802037981 */ /* 0x008f62000c1e1900 */
[----:B------:R-:W-:-:S04]  /*0110*/  IMAD R6, R0, R7, RZ ;  /* 0x0000000700067224 */ /* 0x000fc800078e02ff */
[----:B------:R-:W-:-:S03]  /*0120*/  IMAD.WIDE R6, R6, 0x4, RZ ;  /* 0x0000000406067825 */ /* 0x000fc600078e02ff */
[----:B--2---:R-:W-:-:S04]  /*0130*/  IADD3 R16, P1, PT, R6, UR4, RZ ;  /* 0x0000000406107c10 */ /* 0x004fc8000ff3e0ff */
[----:B------:R-:W-:Y:S01]  /*0140*/  IADD3.X R17, PT, PT, R7, UR5, RZ, P1, !PT ;  /* 0x0000000507117c10 */ /* 0x000fe20008ffe4ff */
[----:B-----5:R-:W-:-:S05]  /*0150*/  FADD R8, R4, -R3 ;  /* 0x8000000304087221 */ /* 0x020fca0000000000 */
[----:B------:R-:W-:-:S04]  /*0160*/  IADD3 R9, PT, PT, R8, 0x1800000, RZ ;  /* 0x0180000008097810 */ /* 0x000fc80007ffe0ff */
[----:B------:R-:W-:-:S04]  /*0170*/  LOP3.LUT R9, R9, 0x7f800000, RZ, 0xc0, !PT ;  /* 0x7f80000009097812 */ /* 0x000fc800078ec0ff */
[----:B------:R-:W-:Y:S01]  /*0180*/  ISETP.GT.U32.AND P0, PT, R9, 0x1ffffff, PT ;  /* 0x01ffffff0900780c */ /* 0x000fe20003f04070 */
[----:B------:R-:W-:-:S04]  /*0190*/  IMAD R9, R0, 0x3, RZ ;  /* 0x0000000300097824 */ /* 0x000fc800078e02ff */
[----:B----4-:R-:W-:-:S08]  /*01a0*/  IMAD.WIDE R14, R9, 0x4, R14 ;  /* 0x00000004090e7825 */ /* 0x010fd000078e020e */
[----:B------:R-:W-:Y:S05]  /*01b0*/  @P0 BRA `(.L_x_126) ;  /* 0x0000000000100947 */ /* 0x000fea0003800000 */
[----:B------:R-:W-:-:S07]  /*01c0*/  MOV R2, 0x1e0 ;  /* 0x000001e000027802 */ /* 0x000fce0000000f00 */
[----:B------:R-:W-:Y:S05]  /*01d0*/  CALL.REL.NOINC `($__internal_3_$__cuda_sm20_rcp_rn_f32_slowpath) ;  /* 0x00000024002c7944 */ /* 0x000fea0003c00000 */
[----:B------:R-:W-:Y:S01]  /*01e0*/  IMAD.MOV.U32 R4, RZ, RZ, R0 ;  /* 0x000000ffff047224 */ /* 0x000fe200078e0000 */
[----:B------:R-:W-:Y:S06]  /*01f0*/  BRA `(.L_x_127) ;  /* 0x0000000000107947 */ /* 0x000fec0003800000 */
.L_x_126:
[----:B------:R-:W0:Y:S02]  /*0200*/  MUFU.RCP R5, R8 ;  /* 0x0000000800057308 */ /* 0x000e240000001000 */
[----:B0-----:R-:W-:-:S04]  /*0210*/  FFMA R0, R8, R5, -1 ;  /* 0xbf80000008007423 */ /* 0x001fc80000000005 */
[----:B------:R-:W-:-:S04]  /*0220*/  FADD.FTZ R0, -R0, -RZ ;  /* 0x800000ff00007221 */ /* 0x000fc80000010100 */
[----:B------:R-:W-:-:S07]  /*0230*/  FFMA R4, R5, R0, R5 ;  /* 0x0000000005047223 */ /* 0x000fce0000000005 */
.L_x_127:
[----:B------:R-:W0:Y:S01]  /*0240*/  LDCU UR7, c[0x3][URZ] ;  /* 0x00c00000ff0777ac */ /* 0x000e220008000800 */
[----:B------:R-:W-:Y:S01]  /*0250*/  HFMA2 R5, -RZ, RZ, 0, 0 ;  /* 0x00000000ff057431 */ /* 0x000fe200000001ff */
[----:B0-----:R-:W-:-:S09]  /*0260*/  UISETP.GE.AND UP0, UPT, UR7, 0x2, UPT ;  /* 0x000000020700788c */ /* 0x001fd2000bf06270 */
[----:B------:R-:W-:Y:S05]  /*0270*/  BRA.U !UP0, `(.L_x_128) ;  /* 0x0000000908907547 */ /* 0x000fea000b800000 */
[----:B------:R0:W5:Y:S01]  /*0280*/  LDG.E R0, desc[UR8][R16.64] ;  /* 0x0000000810007981 */ /* 0x000162000c1e1900 */
[----:B------:R-:W-:Y:S01]  /*0290*/  UISETP.GE.U32.AND UP0, UPT, UR7, 0x11, UPT ;  /* 0x000000110700788c */ /* 0x000fe2000bf06070 */
[----:B------:R-:W-:Y:S01]  /*02a0*/  IMAD.MOV.U32 R5, RZ, RZ, RZ ;  /* 0x000000ffff057224 */ /* 0x000fe200078e00ff */
[----:B------:R-:W-:Y:S01]  /*02b0*/  UIADD3 UR4, UPT, UPT, UR7, -0x1, URZ ;  /* 0xffffffff07047890 */ /* 0x000fe2000fffe0ff */
[----:B------:R-:W-:-:S03]  /*02c0*/  MOV R2, 0x1 ;  /* 0x0000000100027802 */ /* 0x000fc60000000f00 */
[----:B------:R-:W-:-:S03]  /*02d0*/  ULOP3.LUT UR5, UR4, 0xf, URZ, 0xc0, !UPT ;  /* 0x0000000f04057892 */ /* 0x000fc6000f8ec0ff */
[----:B0-----:R-:W-:Y:S09]  /*02e0*/  BRA.U !UP0, `(.L_x_129) ;  /* 0x0000000508347547 */ /* 0x001ff2000b800000 */
[----:B------:R-:W0:Y:S01]  /*02f0*/  LDCU.64 UR10, c[0x0][0x380] ;  /* 0x00007000ff0a77ac */ /* 0x000e220008000a00 */
[----:B------:R-:W-:Y:S01]  /*0300*/  IMAD.MOV.U32 R2, RZ, RZ, RZ ;  /* 0x000000ffff027224 */ /* 0x000fe200078e00ff */
[----:B------:R-:W-:Y:S01]  /*0310*/  MOV R5, RZ ;  /* 0x000000ff00057202 */ /* 0x000fe20000000f00 */
[----:B------:R-:W-:Y:S01]  /*0320*/  ULOP3.LUT UR6, UR4, 0xfffffff0, URZ, 0xc0, !UPT ;  /* 0xfffffff004067892 */ /* 0x000fe2000f8ec0ff */
[----:B0-----:R-:W-:-:S04]  /*0330*/  IADD3 R8, P1, PT, R6, UR10, RZ ;  /* 0x0000000a06087c10 */ /* 0x001fc8000ff3e0ff */
[----:B------:R-:W-:-:S04]  /*0340*/  IADD3 R8, P0, PT, R8, 0x20, RZ ;  /* 0x0000002008087810 */ /* 0x000fc80007f1e0ff */
[----:B------:R-:W-:-:S09]  /*0350*/  IADD3.X R9, PT, PT, RZ, UR11, R7, P0, P1 ;  /* 0x0000000bff097c10 */ /* 0x000fd200087e2407 */
.L_x_130:
        /* <DEDUP_REMOVED lines=15> */
[----:B------:R-:W2:Y:S02]  /*0450*/  LDG.E R0, desc[UR8][R8.64+0x18] ;  /* 0x0000180808007981 */ /* 0x000ea4000c1e1900 */
[----:B---3--:R-:W-:-:S04]  /*0460*/  FSETP.GT.AND P3, PT, R26, R25, PT ;  /* 0x000000191a00720b */ /* 0x008fc80003f64000 */
[----:B------:R-:W-:Y:S02]  /*0470*/  FSEL R27, R26, R25, P3 ;  /* 0x000000191a1b7208 */ /* 0x000fe40001800000 */
[----:B------:R-:W3:Y:S02]  /*0480*/  LDG.E R25, desc[UR8][R8.64+0x1c] ;  /* 0x00001c0808197981 */ /* 0x000ee4000c1e1900 */
[----:B----4-:R-:W-:-:S04]  /*0490*/  FSETP.GT.AND P1, PT, R24, R27, PT ;  /* 0x0000001b1800720b */ /* 0x010fc80003f24000 */
[----:B------:R-:W-:Y:S02]  /*04a0*/  FSEL R26, R24, R27, P1 ;  /* 0x0000001b181a7208 */ /* 0x000fe40000800000 */
[----:B------:R0:W4:Y:S01]  /*04b0*/  LDG.E R24, desc[UR8][R8.64+0x20] ;  /* 0x0000200808187981 */ /* 0x000122000c1e1900 */
[C---:B------:R-:W-:Y:S01]  /*04c0*/  @P2 VIADD R5, R2.reuse, 0x1 ;  /* 0x0000000102052836 */ /* 0x040fe20000000000 */
[CC--:B------:R-:W-:Y:S02]  /*04d0*/  FSETP.GT.AND P6, PT, R21.reuse, R26.reuse, PT ;  /* 0x0000001a1500720b */ /* 0x0c0fe40003fc4000 */
[C---:B------:R-:W-:Y:S02]  /*04e0*/  @P3 IADD3 R5, PT, PT, R2.reuse, 0x2, RZ ;  /* 0x0000000202053810 */ /* 0x040fe40007ffe0ff */
[----:B------:R-:W-:Y:S01]  /*04f0*/  FSEL R21, R21, R26, P6 ;  /* 0x0000001a15157208 */ /* 0x000fe20003000000 */
[----:B------:R-:W-:-:S03]  /*0500*/  @P1 VIADD R5, R2, 0x3 ;  /* 0x0000000302051836 */ /* 0x000fc60000000000 */
[----:B------:R-:W-:-:S04]  /*0510*/  FSETP.GT.AND P5, PT, R22, R21, PT ;  /* 0x000000151600720b */ /* 0x000fc80003fa4000 */
[----:B------:R-:W-:Y:S02]  /*0520*/  FSEL R22, R22, R21, P5 ;  /* 0x0000001516167208 */ /* 0x000fe40002800000 */
[----:B------:R-:W-:Y:S02]  /*0530*/  @P6 IADD3 R5, PT, PT, R2, 0x4, RZ ;  /* 0x0000000402056810 */ /* 0x000fe40007ffe0ff */
[----:B------:R-:W-:-:S04]  /*0540*/  FSETP.GT.AND P0, PT, R23, R22, PT ;  /* 0x000000161700720b */ /* 0x000fc80003f04000 */
[----:B------:R-:W-:Y:S02]  /*0550*/  FSEL R23, R23, R22, P0 ;  /* 0x0000001617177208 */ /* 0x000fe40000000000 */
[----:B------:R-:W-:Y:S02]  /*0560*/  @P5 IADD3 R5, PT, PT, R2, 0x5, RZ ;  /* 0x0000000502055810 */ /* 0x000fe40007ffe0ff */
[----:B------:R-:W-:-:S04]  /*0570*/  FSETP.GT.AND P4, PT, R20, R23, PT ;  /* 0x000000171400720b */ /* 0x000fc80003f84000 */
        /* <DEDUP_REMOVED lines=19> */
[----:B------:R-:W-:-:S08]  /*06b0*/  @P5 VIADD R5, R2, 0xc ;  /* 0x0000000c02055836 */ /* 0x000fd00000000000 */
[----:B------:R-:W-:Y:S02]  /*06c0*/  @P0 IADD3 R5, PT, PT, R2, 0xd, RZ ;  /* 0x0000000d02050810 */ /* 0x000fe40007ffe0ff */
[----:B--2---:R-:W-:-:S04]  /*06d0*/  FSETP.GT.AND P2, PT, R0, R11, PT ;  /* 0x0000000b0000720b */ /* 0x004fc80003f44000 */
[----:B------:R-:W-:-:S04]  /*06e0*/  FSEL R0, R0, R11, P2 ;  /* 0x0000000b00007208 */ /* 0x000fc80001000000 */
[----:B---3--:R-:W-:-:S04]  /*06f0*/  FSETP.GT.AND P1, PT, R25, R0, PT ;  /* 0x000000001900720b */ /* 0x008fc80003f24000 */
[----:B------:R-:W-:Y:S02]  /*0700*/  FSEL R25, R25, R0, P1 ;  /* 0x0000000019197208 */ /* 0x000fe40000800000 */
[----:B------:R-:W-:Y:S02]  /*0710*/  @P2 IADD3 R5, PT, PT, R2, 0xe, RZ ;  /* 0x0000000e02052810 */ /* 0x000fe40007ffe0ff */
[----:B0-----:R-:W-:Y:S02]  /*0720*/  IADD3 R8, P2, PT, R8, 0x40, RZ ;  /* 0x0000004008087810 */ /* 0x001fe40007f5e0ff */
[----:B----4-:R-:W-:Y:S02]  /*0730*/  FSETP.GT.AND P0, PT, R24, R25, PT ;  /* 0x000000191800720b */ /* 0x010fe40003f04000 */
[----:B------:R-:W-:Y:S01]  /*0740*/  IADD3.X R9, PT, PT, RZ, R9, RZ, P2, !PT ;  /* 0x00000009ff097210 */ /* 0x000fe200017fe4ff */
[C---:B------:R-:W-:Y:S01]  /*0750*/  @P1 VIADD R5, R2.reuse, 0xf ;  /* 0x0000000f02051836 */ /* 0x040fe20000000000 */
[----:B------:R-:W-:-:S02]  /*0760*/  IADD3 R2, PT, PT, R2, 0x10, RZ ;  /* 0x0000001002027810 */ /* 0x000fc40007ffe0ff */
[----:B------:R-:W-:Y:S02]  /*0770*/  FSEL R0, R24, R25, P0 ;  /* 0x0000001918007208 */ /* 0x000fe40000000000 */
[C---:B------:R-:W-:Y:S02]  /*0780*/  ISETP.NE.AND P1, PT, R2.reuse, UR6, PT ;  /* 0x0000000602007c0c */ /* 0x040fe4000bf25270 */
[----:B------:R-:W-:-:S11]  /*0790*/  SEL R5, R2, R5, P0 ;  /* 0x0000000502057207 */ /* 0x000fd60000000000 */
[----:B------:R-:W-:Y:S05]  /*07a0*/  @P1 BRA `(.L_x_130) ;  /* 0xfffffff800ec1947 */ /* 0x000fea000383ffff */
[----:B------:R-:W-:-:S07]  /*07b0*/  VIADD R2, R2, 0x1 ;  /* 0x0000000102027836 */ /* 0x000fce0000000000 */
.L_x_129:
        /* <DEDUP_REMOVED lines=38> */
[C---:B------:R-:W-:Y:S02]  /*0a20*/  @P3 IADD3 R5, PT, PT, R2.reuse, 0x7, RZ ;  /* 0x0000000702053810 */ /* 0x040fe40007ffe0ff */
[----:B------:R-:W-:-:S07]  /*0a30*/  IADD3 R2, PT, PT, R2, 0x8, RZ ;  /* 0x0000000802027810 */ /* 0x000fce0007ffe0ff */
.L_x_131:
        /* <DEDUP_REMOVED lines=19> */
[----:B------:R-:W-:Y:S02]  /*0b70*/  FSEL R0, R21, R0, P3 ;  /* 0x0000000015007208 */ /* 0x000fe40001800000 */
[----:B------:R-:W-:-:S07]  /*0b80*/  @P2 IADD3 R5, PT, PT, R2, 0x2, RZ ;  /* 0x0000000202052810 */ /* 0x000fce0007ffe0ff */
[C---:B------:R-:W-:Y:S01]  /*0b90*/  @P3 IADD3 R5, PT, PT, R2.reuse, 0x3, RZ ;  /* 0x0000000302053810 */ /* 0x040fe20007ffe0ff */
[----:B------:R-:W-:-:S07]  /*0ba0*/  VIADD R2, R2, 0x4 ;  /* 0x0000000402027836 */ /* 0x000fce0000000000 */
.L_x_132:
[----:B------:R-:W-:Y:S05]  /*0bb0*/  BRA.U !UP1, `(.L_x_128) ;  /* 0x0000000109407547 */ /* 0x000fea000b800000 */
[----:B------:R-:W0:Y:S01]  /*0bc0*/  LDCU.64 UR10, c[0x0][0x380] ;  /* 0x00007000ff0a77ac */ /* 0x000e220008000a00 */
[----:B------:R-:W-:Y:S01]  /*0bd0*/  IMAD.WIDE.U32 R6, R2, 0x4, R6 ;  /* 0x0000000402067825 */ /* 0x000fe200078e0006 */
[----:B------:R-:W-:Y:S02]  /*0be0*/  UIADD3 UR4, UPT, UPT, -UR4, URZ, URZ ;  /* 0x000000ff04047290 */ /* 0x000fe4000fffe1ff */
[----:B0-----:R-:W-:-:S04]  /*0bf0*/  IADD3 R6, P0, PT, R6, UR10, RZ ;  /* 0x0000000a06067c10 */ /* 0x001fc8000ff1e0ff */
[----:B------:R-:W-:-:S09]  /*0c00*/  IADD3.X R9, PT, PT, R7, UR11, RZ, P0, !PT ;  /* 0x0000000b07097c10 */ /* 0x000fd200087fe4ff */
.L_x_133:
[----:B------:R-:W-:-:S06]  /*0c10*/  MOV R7, R9 ;  /* 0x0000000900077202 */ /* 0x000fcc0000000f00 */
[----:B------:R0:W2:Y:S01]  /*0c20*/  LDG.E R7, desc[UR8][R6.64] ;  /* 0x0000000806077981 */ /* 0x0000a2000c1e1900 */
[----:B------:R-:W-:-:S04]  /*0c30*/  UIADD3 UR4, UPT, UPT, UR4, 0x1, URZ ;  /* 0x0000000104047890 */ /* 0x000fc8000fffe0ff */
[----:B------:R-:W-:Y:S01]  /*0c40*/  UISETP.NE.AND UP0, UPT, UR4, URZ, UPT ;  /* 0x000000ff0400728c */ /* 0x000fe2000bf05270 */
[----:B0-----:R-:W-:-:S04]  /*0c50*/  IADD3 R6, P1, PT, R6, 0x4, RZ ;  /* 0x0000000406067810 */ /* 0x001fc80007f3e0ff */
[----:B------:R-:W-:Y:S02]  /*0c60*/  IADD3.X R9, PT, PT, RZ, R9, RZ, P1, !PT ;  /* 0x00000009ff097210 */ /* 0x000fe40000ffe4ff */
[----:B--2--5:R-:W-:-:S04]  /*0c70*/  FSETP.GT.AND P0, PT, R7, R0, PT ;  /* 0x000000000700720b */ /* 0x024fc80003f04000 */
[C---:B------:R-:W-:Y:S01]  /*0c80*/  SEL R5, R2.reuse, R5, P0 ;  /* 0x0000000502057207 */ /* 0x040fe20000000000 */
[----:B------:R-:W-:Y:S01]  /*0c90*/  VIADD R2, R2, 0x1 ;  /* 0x0000000102027836 */ /* 0x000fe20000000000 */
[----:B------:R-:W-:Y:S01]  /*0ca0*/  FSEL R0, R7, R0, P0 ;  /* 0x0000000007007208 */ /* 0x000fe20000000000 */
[----:B------:R-:W-:Y:S06]  /*0cb0*/  BRA.U UP0, `(.L_x_133) ;  /* 0xfffffffd00d47547 */ /* 0x000fec000b83ffff */
.L_x_128:
[C---:B------:R-:W-:Y:S01]  /*0cc0*/  IMAD.WIDE.U32 R12, R5.reuse, 0x4, R16 ;  /* 0x00000004050c7825 */ /* 0x040fe200078e0010 */
[----:B------:R-:W0:Y:S04]  /*0cd0*/  LDCU UR4, c[0x0][0x398] ;  /* 0x00007300ff0477ac */ /* 0x000e280008000800 */
[----:B------:R-:W0:Y:S01]  /*0ce0*/  LDG.E R6, desc[UR8][R12.64] ;  /* 0x000000080c067981 */ /* 0x000e22000c1e1900 */
[----:B------:R-:W-:Y:S01]  /*0cf0*/  ISETP.GE.AND P0, PT, R5, UR7, PT ;  /* 0x0000000705007c0c */ /* 0x000fe2000bf06270 */
[----:B------:R-:W1:Y:S01]  /*0d00*/  LDCU UR6, c[0x3][URZ] ;  /* 0x00c00000ff0677ac */ /* 0x000e620008000800 */
[----:B------:R-:W-:Y:S01]  /*0d10*/  BSSY.RECONVERGENT B2, `(.L_x_134) ;  /* 0x0000056000027945 */ /* 0x000fe20003800200 */
[----:B------:R-:W-:Y:S02]  /*0d20*/  MOV R7, RZ ;  /* 0x000000ff00077202 */ /* 0x000fe40000000f00 */
[----:B------:R-:W-:Y:S01]  /*0d30*/  CS2R R8, SRZ ;  /* 0x0000000000087805 */ /* 0x000fe2000001ff00 */
[----:B------:R-:W2:Y:S01]  /*0d40*/  LDCU UR5, c[0x3][URZ] ;  /* 0x00c00000ff0577ac */ /* 0x000ea20008000800 */
[----:B------:R-:W-:-:S02]  /*0d50*/  CS2R R10, SRZ ;  /* 0x00000000000a7805 */ /* 0x000fc4000001ff00 */
[----:B------:R-:W-:Y:S02]  /*0d60*/  CS2R R18, SRZ ;  /* 0x0000000000127805 */ /* 0x000fe4000001ff00 */
[----:B------:R-:W-:Y:S01]  /*0d70*/  MOV R21, RZ ;  /* 0x000000ff00157202 */ /* 0x000fe20000000f00 */
[----:B0-----:R-:W-:Y:S01]  /*0d80*/  FMUL R20, R6, UR4 ;  /* 0x0000000406147c20 */ /* 0x001fe20008400000 */
[----:B-12---:R-:W-:Y:S06]  /*0d90*/  @P0 BRA `(.L_x_135) ;  /* 0x0000000400340947 */ /* 0x006fec0003800000 */
[----:B------:R-:W0:Y:S01]  /*0da0*/  LDCU.U8 UR4, c[0x0][0x39c] ;  /* 0x00007380ff0477ac */ /* 0x000e220008000000 */
[----:B------:R-:W-:Y:S01]  /*0db0*/  IMAD.MOV.U32 R21, RZ, RZ, RZ ;  /* 0x000000ffff157224 */ /* 0x000fe200078e00ff */
[----:B0-----:R-:W-:-:S04]  /*0dc0*/  UPRMT UR4, UR4, 0x8880, URZ ;  /* 0x0000888004047896 */ /* 0x001fc800080000ff */
[----:B------:R-:W-:-:S09]  /*0dd0*/  UISETP.NE.AND UP0, UPT, UR4, URZ, UPT ;  /* 0x000000ff0400728c */ /* 0x000fd2000bf05270 */
[----:B------:R-:W-:Y:S05]  /*0de0*/  BRA.U !UP0, `(.L_x_136) ;  /* 0x0000000108a07547 */ /* 0x000fea000b800000 */
[----:B------:R-:W-:Y:S01]  /*0df0*/  HFMA2 R7, -RZ, RZ, 0, 0 ;  /* 0x00000000ff077431 */ /* 0x000fe200000001ff */
[----:B------:R-:W-:Y:S02]  /*0e00*/  MOV R25, R5 ;  /* 0x0000000500197202 */ /* 0x000fe40000000f00 */
[----:B------:R-:W-:Y:S02]  /*0e10*/  CS2R R18, SRZ ;  /* 0x0000000000127805 */ /* 0x000fe4000001ff00 */
[----:B------:R-:W-:Y:S02]  /*0e20*/  CS2R R10, SRZ ;  /* 0x00000000000a7805 */ /* 0x000fe4000001ff00 */
[----:B------:R-:W-:-:S07]  /*0e30*/  CS2R R8, SRZ ;  /* 0x0000000000087805 */ /* 0x000fce000001ff00 */
.L_x_139:
[----:B------:R-:W-:-:S05]  /*0e40*/  IMAD.WIDE.U32 R22, R25, 0x4, R16 ;  /* 0x0000000419167825 */ /* 0x000fca00078e0010 */
[----:B------:R-:W2:Y:S02]  /*0e50*/  LDG.E R27, desc[UR8][R22.64] ;  /* 0x00000008161b7981 */ /* 0x000ea4000c1e1900 */
[----:B--2---:R-:W-:-:S13]  /*0e60*/  FSETP.GT.AND P0, PT, R27, R20, PT ;  /* 0x000000141b00720b */ /* 0x004fda0003f04000 */
[----:B------:R-:W-:Y:S05]  /*0e70*/  @!P0 BRA `(.L_x_135) ;  /* 0x0000000000fc8947 */ /* 0x000fea0003800000 */
[----:B------:R-:W0:Y:S01]  /*0e80*/  MUFU.RCP R23, R6 ;  /* 0x0000000600177308 */ /* 0x000e220000001000 */
[----:B------:R-:W-:Y:S07]  /*0e90*/  BSSY.RECONVERGENT B3, `(.L_x_137) ;  /* 0x000000a000037945 */ /* 0x000fee0003800200 */
[----:B------:R-:W1:Y:S01]  /*0ea0*/  FCHK P0, R27, R6 ;  /* 0x000000061b007302 */ /* 0x000e620000000000 */
[----:B0----5:R-:W-:-:S04]  /*0eb0*/  FFMA R0, -R6, R23, 1 ;  /* 0x3f80000006007423 */ /* 0x021fc80000000117 */
[----:B------:R-:W-:-:S04]  /*0ec0*/  FFMA R0, R23, R0, R23 ;  /* 0x0000000017007223 */ /* 0x000fc80000000017 */
[----:B------:R-:W-:-:S04]  /*0ed0*/  FFMA R23, R27, R0, RZ ;  /* 0x000000001b177223 */ /* 0x000fc800000000ff */
[----:B------:R-:W-:-:S04]  /*0ee0*/  FFMA R2, -R6, R23, R27 ;  /* 0x0000001706027223 */ /* 0x000fc8000000011b */
[----:B------:R-:W-:Y:S01]  /*0ef0*/  FFMA R0, R0, R2, R23 ;  /* 0x0000000200007223 */ /* 0x000fe20000000017 */
[----:B-1----:R-:W-:Y:S06]  /*0f00*/  @!P0 BRA `(.L_x_138) ;  /* 0x0000000000088947 */ /* 0x002fec0003800000 */
[----:B------:R-:W-:-:S07]  /*0f10*/  MOV R2, 0xf30 ;  /* 0x00000f3000027802 */ /* 0x000fce0000000f00 */
[----:B------:R-:W-:Y:S05]  /*0f20*/  CALL.REL.NOINC `($__internal_5_$__cuda_sm3x_div_rn_noftz_f32_slowpath) ;  /* 0x0000001c00087944 */ /* 0x000fea0003c00000 */
.L_x_138:
[----:B------:R-:W-:Y:S05]  /*0f30*/  BSYNC.RECONVERGENT B3 ;  /* 0x0000000000037941 */ /* 0x000fea0003800200 */
.L_x_137:
[----:B------:R-:W0:Y:S02]  /*0f40*/  LDC.64 R22, c[0x0][0x390] ;  /* 0x0000e400ff167b82 */ /* 0x000e240000000a00 */
[----:B0-----:R-:W-:-:S06]  /*0f50*/  IMAD.WIDE.U32 R22, R25, 0x4, R22 ;  /* 0x0000000419167825 */ /* 0x001fcc00078e0016 */
[----:B------:R-:W2:Y:S01]  /*0f60*/  LDG.E R22, desc[UR8][R22.64] ;  /* 0x0000000816167981 */ /* 0x000ea2000c1e1900 */
[----:B------:R-:W-:Y:S02]  /*0f70*/  VIADD R25, R25, 0x1 ;  /* 0x0000000119197836 */ /* 0x000fe40000000000 */
[----:B------:R-:W-:Y:S01]  /*0f80*/  FADD R21, R21, R0 ;  /* 0x0000000015157221 */ /* 0x000fe20000000000 */
[----:B------:R-:W-:Y:S02]  /*0f90*/  FADD R7, R7, 1 ;  /* 0x3f80000007077421 */ /* 0x000fe40000000000 */
[----:B------:R-:W-:Y:S01]  /*0fa0*/  ISETP.GE.AND P0, PT, R25, UR5, PT ;  /* 0x0000000519007c0c */ /* 0x000fe2000bf06270 */
[----:B--2---:R-:W-:-:S04]  /*0fb0*/  FADD R27, -R3, R22 ;  /* 0x00000016031b7221 */ /* 0x004fc80000000100 */
[----:B------:R-:W-:-:S04]  /*0fc0*/  FMUL R2, R27, R4 ;  /* 0x000000041b027220 */ /* 0x000fc80000400000 */
[C---:B------:R-:W-:Y:S01]  /*0fd0*/  FMUL R27, R2.reuse, R2 ;  /* 0x00000002021b7220 */ /* 0x040fe20000400000 */
[-C--:B------:R-:W-:Y:S01]  /*0fe0*/  FFMA R19, R2, R0.reuse, R19 ;  /* 0x0000000002137223 */ /* 0x080fe20000000013 */
[----:B------:R-:W-:Y:S02]  /*0ff0*/  FADD R8, R8, R2 ;  /* 0x0000000208087221 */ /* 0x000fe40000000000 */
[C---:B------:R-:W-:Y:S01]  /*1000*/  FMUL R29, R2.reuse, R27 ;  /* 0x0000001b021d7220 */ /* 0x040fe20000400000 */
[----:B------:R-:W-:Y:S01]  /*1010*/  FFMA R18, R27, R0, R18 ;  /* 0x000000001b127223 */ /* 0x000fe20000000012 */
[----:B------:R-:W-:Y:S02]  /*1020*/  FADD R9, R9, R27 ;  /* 0x0000001b09097221 */ /* 0x000fe40000000000 */
[----:B------:R-:W-:Y:S01]  /*1030*/  FFMA R11, R2, R29, R11 ;  /* 0x0000001d020b7223 */ /* 0x000fe2000000000b */
[----:B------:R-:W-:Y:S01]  /*1040*/  FADD R10, R10, R29 ;  /* 0x0000001d0a0a7221 */ /* 0x000fe20000000000 */
[----:B------:R-:W-:Y:S06]  /*1050*/  @!P0 BRA `(.L_x_139) ;  /* 0xfffffffc00788947 */ /* 0x000fec000383ffff */
[----:B------:R-:W-:Y:S05]  /*1060*/  BRA `(.L_x_135) ;  /* 0x0000000000807947 */ /* 0x000fea0003800000 */
.L_x_136:
[----:B------:R-:W-:Y:S01]  /*1070*/  HFMA2 R7, -RZ, RZ, 0, 0 ;  /* 0x00000000ff077431 */ /* 0x000fe200000001ff */
[----:B------:R-:W-:Y:S02]  /*1080*/  MOV R25, R5 ;  /* 0x0000000500197202 */ /* 0x000fe40000000f00 */
[----:B------:R-:W-:Y:S02]  /*1090*/  CS2R R18, SRZ ;  /* 0x0000000000127805 */ /* 0x000fe4000001ff00 */
[----:B------:R-:W-:Y:S02]  /*10a0*/  CS2R R10, SRZ ;  /* 0x00000000000a7805 */ /* 0x000fe4000001ff00 */
[----:B------:R-:W-:-:S07]  /*10b0*/  CS2R R8, SRZ ;  /* 0x0000000000087805 */ /* 0x000fce000001ff00 */
.L_x_140:
[----:B------:R-:W-:-:S05]  /*10c0*/  IMAD.WIDE.U32 R22, R25, 0x4, R16 ;  /* 0x0000000419167825 */ /* 0x000fca00078e0010 */
[----:B------:R-:W2:Y:S02]  /*10d0*/  LDG.E R27, desc[UR8][R22.64] ;  /* 0x00000008161b7981 */ /* 0x000ea4000c1e1900 */
[----:B--2---:R-:W-:-:S13]  /*10e0*/  FSETP.GT.AND P0, PT, R27, R20, PT ;  /* 0x000000141b00720b */ /* 0x004fda0003f04000 */
[----:B------:R-:W-:Y:S05]  /*10f0*/  @!P0 BRA `(.L_x_135) ;  /* 0x00000000005c8947 */ /* 0x000fea0003800000 */
[----:B------:R-:W0:Y:S02]  /*1100*/  LDC.64 R22, c[0x0][0x390] ;  /* 0x0000e400ff167b82 */ /* 0x000e240000000a00 */
[----:B0-----:R-:W-:-:S06]  /*1110*/  IMAD.WIDE.U32 R22, R25, 0x4, R22 ;  /* 0x0000000419167825 */ /* 0x001fcc00078e0016 */
[----:B------:R-:W2:Y:S01]  /*1120*/  LDG.E R22, desc[UR8][R22.64] ;  /* 0x0000000816167981 */ /* 0x000ea2000c1e1900 */
[----:B------:R-:W-:Y:S01]  /*1130*/  FSETP.GEU.AND P0, PT, |R27|, 1.175494350822287508e-38, PT ;  /* 0x008000001b00780b */ /* 0x000fe20003f0e200 */
[----:B------:R-:W-:Y:S02]  /*1140*/  VIADD R25, R25, 0x1 ;  /* 0x0000000119197836 */ /* 0x000fe40000000000 */
[----:B------:R-:W-:-:S10]  /*1150*/  FADD R7, R7, 1 ;  /* 0x3f80000007077421 */ /* 0x000fd40000000000 */
[----:B------:R-:W-:-:S04]  /*1160*/  @!P0 FMUL R27, R27, 16777216 ;  /* 0x4b8000001b1b8820 */ /* 0x000fc80000400000 */
[----:B-----5:R-:W0:Y:S02]  /*1170*/  MUFU.LG2 R0, R27 ;  /* 0x0000001b00007308 */ /* 0x020e240000000c00 */
[----:B0-----:R-:W-:Y:S01]  /*1180*/  @!P0 FADD R0, R0, -24 ;  /* 0xc1c0000000008421 */ /* 0x001fe20000000000 */
[----:B------:R-:W-:-:S03]  /*1190*/  ISETP.GE.AND P0, PT, R25, UR6, PT ;  /* 0x0000000619007c0c */ /* 0x000fc6000bf06270 */
[----:B------:R-:W-:-:S04]  /*11a0*/  FMUL R0, R0, 0.69314718246459960938 ;  /* 0x3f31721800007820 */ /* 0x000fc80000400000 */
[----:B------:R-:W-:Y:S01]  /*11b0*/  FADD R21, R21, R0 ;  /* 0x0000000015157221 */ /* 0x000fe20000000000 */
[----:B--2---:R-:W-:-:S04]  /*11c0*/  FADD R29, -R3, R22 ;  /* 0x00000016031d7221 */ /* 0x004fc80000000100 */
[----:B------:R-:W-:-:S04]  /*11d0*/  FMUL R2, R29, R4 ;  /* 0x000000041d027220 */ /* 0x000fc80000400000 */
[-C--:B------:R-:W-:Y:S01]  /*11e0*/  FMUL R29, R2, R2.reuse ;  /* 0x00000002021d7220 */ /* 0x080fe20000400000 */
[----:B------:R-:W-:Y:S01]  /*11f0*/  FFMA R19, R0, R2, R19 ;  /* 0x0000000200137223 */ /* 0x000fe20000000013 */
[----:B------:R-:W-:Y:S02]  /*1200*/  FADD R8, R8, R2 ;  /* 0x0000000208087221 */ /* 0x000fe40000000000 */
[-C--:B------:R-:W-:Y:S01]  /*1210*/  FMUL R23, R2, R29.reuse ;  /* 0x0000001d02177220 */ /* 0x080fe20000400000 */
[----:B------:R-:W-:Y:S01]  /*1220*/  FFMA R18, R0, R29, R18 ;  /* 0x0000001d00127223 */ /* 0x000fe20000000012 */
[----:B------:R-:W-:Y:S02]  /*1230*/  FADD R9, R9, R29 ;  /* 0x0000001d09097221 */ /* 0x000fe40000000000 */
[----:B------:R-:W-:Y:S01]  /*1240*/  FFMA R11, R2, R23, R11 ;  /* 0x00000017020b7223 */ /* 0x000fe2000000000b */
[----:B------:R-:W-:Y:S01]  /*1250*/  FADD R10, R10, R23 ;  /* 0x000000170a0a7221 */ /* 0x000fe20000000000 */
[----:B------:R-:W-:Y:S06]  /*1260*/  @!P0 BRA `(.L_x_140) ;  /* 0xfffffffc00948947 */ /* 0x000fec000383ffff */
.L_x_135:
[----:B------:R-:W-:Y:S05]  /*1270*/  BSYNC.RECONVERGENT B2 ;  /* 0x0000000000027941 */ /* 0x000fea0003800200 */
.L_x_134:
[----:B------:R-:W-:Y:S01]  /*1280*/  ISETP.GE.AND P0, PT, R5, 0x2, PT ;  /* 0x000000020500780c */ /* 0x000fe20003f06270 */
[----:B------:R-:W-:-:S12]  /*1290*/  BSSY.RECONVERGENT B2, `(.L_x_141) ;  /* 0x0000048000027945 */ /* 0x000fd80003800200 */
[----:B------:R-:W-:Y:S05]  /*12a0*/  @!P0 BRA `(.L_x_142) ;  /* 0x0000000400188947 */ /* 0x000fea0003800000 */
[----:B------:R-:W0:Y:S02]  /*12b0*/  LDCU.U8 UR4, c[0x0][0x39c] ;  /* 0x00007380ff0477ac */ /* 0x000e240008000000 */
[----:B0-----:R-:W-:-:S04]  /*12c0*/  UPRMT UR4, UR4, 0x8880, URZ ;  /* 0x0000888004047896 */ /* 0x001fc800080000ff */
[----:B------:R-:W-:-:S09]  /*12d0*/  UISETP.NE.AND UP0, UPT, UR4, URZ, UPT ;  /* 0x000000ff0400728c */ /* 0x000fd2000bf05270 */
[----:B------:R-:W-:Y:S05]  /*12e0*/  BRA.U !UP0, `(.L_x_143) ;  /* 0x0000000108987547 */ /* 0x000fea000b800000 */
[----:B------:R-:W-:Y:S01]  /*12f0*/  BSSY.RECONVERGENT B3, `(.L_x_144) ;  /* 0x0000024000037945 */ /* 0x000fe20003800200 */
.L_x_148:
[----:B------:R-:W-:-:S05]  /*1300*/  IADD3 R25, PT, PT, R5, -0x1, RZ ;  /* 0xffffffff05197810 */ /* 0x000fca0007ffe0ff */
        /* <DEDUP_REMOVED lines=15> */
.L_x_147:
[----:B------:R-:W-:Y:S05]  /*1400*/  BSYNC.RECONVERGENT B4 ;  /* 0x0000000000047941 */ /* 0x000fea0003800200 */
.L_x_146:
[----:B------:R-:W0:Y:S02]  /*1410*/  LDC.64 R22, c[0x0][0x390] ;  /* 0x0000e400ff167b82 */ /* 0x000e240000000a00 */
[----:B0-----:R-:W-:-:S06]  /*1420*/  IMAD.WIDE.U32 R22, R25, 0x4, R22 ;  /* 0x0000000419167825 */ /* 0x001fcc00078e0016 */
[----:B------:R-:W2:Y:S01]  /*1430*/  LDG.E R22, desc[UR8][R22.64] ;  /* 0x0000000816167981 */ /* 0x000ea2000c1e1900 */
[----:B------:R-:W-:Y:S01]  /*1440*/  ISETP.GT.U32.AND P0, PT, R5, 0x2, PT ;  /* 0x000000020500780c */ /* 0x000fe20003f04070 */
[----:B------:R-:W-:Y:S01]  /*1450*/  FADD R21, R21, R0 ;  /* 0x0000000015157221 */ /* 0x000fe20000000000 */
[----:B------:R-:W-:Y:S01]  /*1460*/  FADD R7, R7, 1 ;  /* 0x3f80000007077421 */ /* 0x000fe20000000000 */
        /* <DEDUP_REMOVED lines=10> */
[----:B------:R-:W-:Y:S01]  /*1510*/  MOV R5, R25 ;  /* 0x0000001900057202 */ /* 0x000fe20000000f00 */
[----:B------:R-:W-:Y:S06]  /*1520*/  @P0 BRA `(.L_x_148) ;  /* 0xfffffffc00740947 */ /* 0x000fec000383ffff */
.L_x_145:
[----:B------:R-:W-:Y:S05]  /*1530*/  BSYNC.RECONVERGENT B3 ;  /* 0x0000000000037941 */ /* 0x000fea0003800200 */
.L_x_144:
[----:B------:R-:W-:Y:S05]  /*1540*/  BRA `(.L_x_142) ;  /* 0x0000000000707947 */ /* 0x000fea0003800000 */
.L_x_143:
[----:B------:R-:W-:-:S04]  /*1550*/  VIADD R25, R5, 0xffffffff ;  /* 0xffffffff05197836 */ /* 0x000fc80000000000 */
        /* <DEDUP_REMOVED lines=8> */
[----:B------:R-:W-:-:S12]  /*15e0*/  FADD R7, R7, 1 ;  /* 0x3f80000007077421 */ /* 0x000fd80000000000 */
[----:B------:R-:W-:-:S04]  /*15f0*/  @!P0 FMUL R27, R27, 16777216 ;  /* 0x4b8000001b1b8820 */ /* 0x000fc80000400000 */
[----:B-----5:R-:W0:Y:S02]  /*1600*/  MUFU.LG2 R0, R27 ;  /* 0x0000001b00007308 */ /* 0x020e240000000c00 */
[----:B0-----:R-:W-:Y:S01]  /*1610*/  @!P0 FADD R0, R0, -24 ;  /* 0xc1c0000000008421 */ /* 0x001fe20000000000 */
[----:B------:R-:W-:-:S03]  /*1620*/  ISETP.GT.U32.AND P0, PT, R5, 0x2, PT ;  /* 0x000000020500780c */ /* 0x000fc60003f04070 */
        /* <DEDUP_REMOVED lines=12> */
[----:B------:R-:W-:Y:S01]  /*16f0*/  MOV R5, R25 ;  /* 0x0000001900057202 */ /* 0x000fe20000000f00 */
[----:B------:R-:W-:Y:S06]  /*1700*/  @P0 BRA `(.L_x_143) ;  /* 0xfffffffc00900947 */ /* 0x000fec000383ffff */
.L_x_142:
[----:B------:R-:W-:Y:S05]  /*1710*/  BSYNC.RECONVERGENT B2 ;  /* 0x0000000000027941 */ /* 0x000fea0003800200 */
.L_x_141:
[CC--:B------:R-:W-:Y:S01]  /*1720*/  FMUL R3, R9.reuse, R8.reuse ;  /* 0x0000000809037220 */ /* 0x0c0fe20000400000 */
[-C--:B-----5:R-:W-:Y:S01]  /*1730*/  FMUL R0, R8, R8.reuse ;  /* 0x0000000808007220 */ /* 0x0a0fe20000400000 */
[C---:B------:R-:W-:Y:S01]  /*1740*/  FMUL R17, R9.reuse, R9 ;  /* 0x0000000909117220 */ /* 0x040fe20000400000 */
[----:B------:R-:W-:Y:S01]  /*1750*/  BSSY.RECONVERGENT B2, `(.L_x_149) ;  /* 0x0000015000027945 */ /* 0x000fe20003800200 */
[CC--:B------:R-:W-:Y:S01]  /*1760*/  FFMA R3, R10.reuse, R7.reuse, -R3 ;  /* 0x000000070a037223 */ /* 0x0c0fe20000000803 */
[----:B------:R-:W-:Y:S01]  /*1770*/  FFMA R0, R9, R7, -R0 ;  /* 0x0000000709007223 */ /* 0x000fe20000000800 */
[----:B------:R-:W-:Y:S02]  /*1780*/  FFMA R17, R10, R8, -R17 ;  /* 0x000000080a117223 */ /* 0x000fe40000000811 */
[C---:B------:R-:W-:Y:S01]  /*1790*/  FMUL R5, R3.reuse, R10 ;  /* 0x0000000a03057220 */ /* 0x040fe20000400000 */
[----:B------:R-:W-:-:S03]  /*17a0*/  FMUL R3, R3, R19 ;  /* 0x0000001303037220 */ /* 0x000fc60000400000 */
[C---:B------:R-:W-:Y:S01]  /*17b0*/  FFMA R6, R0.reuse, R11, -R5 ;  /* 0x0000000b00067223 */ /* 0x040fe20000000805 */
[----:B------:R-:W-:-:S03]  /*17c0*/  FFMA R0, R0, R18, -R3 ;  /* 0x0000001200007223 */ /* 0x000fc60000000803 */
[C---:B------:R-:W-:Y:S01]  /*17d0*/  FFMA R6, R17.reuse, R9, R6 ;  /* 0x0000000911067223 */ /* 0x040fe20000000006 */
[----:B------:R-:W-:-:S03]  /*17e0*/  FFMA R27, R17, R21, R0 ;  /* 0x00000015111b7223 */ /* 0x000fc60000000000 */
[----:B------:R-:W0:Y:S08]  /*17f0*/  MUFU.RCP R5, R6 ;  /* 0x0000000600057308 */ /* 0x000e300000001000 */
[----:B------:R-:W1:Y:S01]  /*1800*/  FCHK P0, R27, R6 ;  /* 0x000000061b007302 */ /* 0x000e620000000000 */
[----:B0-----:R-:W-:-:S04]  /*1810*/  FFMA R2, -R6, R5, 1 ;  /* 0x3f80000006027423 */ /* 0x001fc80000000105 */
[----:B------:R-:W-:-:S04]  /*1820*/  FFMA R2, R5, R2, R5 ;  /* 0x0000000205027223 */ /* 0x000fc80000000005 */
[----:B------:R-:W-:-:S04]  /*1830*/  FFMA R5, R27, R2, RZ ;  /* 0x000000021b057223 */ /* 0x000fc800000000ff */
[----:B------:R-:W-:-:S04]  /*1840*/  FFMA R0, -R6, R5, R27 ;  /* 0x0000000506007223 */ /* 0x000fc8000000011b */
[----:B------:R-:W-:Y:S01]  /*1850*/  FFMA R5, R2, R0, R5 ;  /* 0x0000000002057223 */ /* 0x000fe20000000005 */
[----:B-1----:R-:W-:Y:S06]  /*1860*/  @!P0 BRA `(.L_x_150) ;  /* 0x00000000000c8947 */ /* 0x002fec0003800000 */
[----:B------:R-:W-:-:S07]  /*1870*/  MOV R2, 0x1890 ;  /* 0x0000189000027802 */ /* 0x000fce0000000f00 */
[----:B------:R-:W-:Y:S05]  /*1880*/  CALL.REL.NOINC `($__internal_5_$__cuda_sm3x_div_rn_noftz_f32_slowpath) ;  /* 0x0000001000b07944 */ /* 0x000fea0003c00000 */
[----:B------:R-:W-:-:S07]  /*1890*/  MOV R5, R0 ;  /* 0x0000000000057202 */ /* 0x000fce0000000f00 */
.L_x_150:
[----:B------:R-:W-:Y:S05]  /*18a0*/  BSYNC.RECONVERGENT B2 ;  /* 0x0000000000027941 */ /* 0x000fea0003800200 */
.L_x_149:
[C---:B------:R-:W-:Y:S01]  /*18b0*/  FMUL R3, R21.reuse, R9 ;  /* 0x0000000915037220 */ /* 0x040fe20000400000 */
[----:B------:R-:W0:Y:S01]  /*18c0*/  MUFU.RCP R23, R6 ;  /* 0x0000000600177308 */ /* 0x000e220000001000 */
[-C--:B------:R-:W-:Y:S01]  /*18d0*/  FMUL R0, R21, R8.reuse ;  /* 0x0000000815007220 */ /* 0x080fe20000400000 */
[C---:B------:R-:W-:Y:S01]  /*18e0*/  FMUL R16, R18.reuse, R8 ;  /* 0x0000000812107220 */ /* 0x040fe20000400000 */
[-C--:B------:R-:W-:Y:S01]  /*18f0*/  FFMA R17, R18, R7.reuse, -R3 ;  /* 0x0000000712117223 */ /* 0x080fe20000000803 */
[----:B------:R-:W-:Y:S01]  /*1900*/  BSSY.RECONVERGENT B2, `(.L_x_151) ;  /* 0x0000010000027945 */ /* 0x000fe20003800200 */
[C---:B------:R-:W-:Y:S01]  /*1910*/  FFMA R0, R19.reuse, R7, -R0 ;  /* 0x0000000713007223 */ /* 0x040fe20000000800 */
[----:B------:R-:W-:Y:S01]  /*1920*/  FFMA R7, R19, -R9, R16 ;  /* 0x8000000913077223 */ /* 0x000fe20000000010 */
[----:B------:R-:W-:-:S04]  /*1930*/  FMUL R17, R17, R10 ;  /* 0x0000000a11117220 */ /* 0x000fc80000400000 */
[----:B------:R-:W-:-:S04]  /*1940*/  FFMA R0, R0, R11, -R17 ;  /* 0x0000000b00007223 */ /* 0x000fc80000000811 */
[----:B------:R-:W-:Y:S01]  /*1950*/  FFMA R27, R7, R9, R0 ;  /* 0x00000009071b7223 */ /* 0x000fe20000000000 */
[----:B0-----:R-:W-:-:S03]  /*1960*/  FFMA R2, -R6, R23, 1 ;  /* 0x3f80000006027423 */ /* 0x001fc60000000117 */
[----:B------:R-:W0:Y:S01]  /*1970*/  FCHK P0, R27, R6 ;  /* 0x000000061b007302 */ /* 0x000e220000000000 */
[----:B------:R-:W-:-:S04]  /*1980*/  FFMA R7, R23, R2, R23 ;  /* 0x0000000217077223 */ /* 0x000fc80000000017 */
[----:B------:R-:W-:-:S04]  /*1990*/  FFMA R0, R7, R27, RZ ;  /* 0x0000001b07007223 */ /* 0x000fc800000000ff */
[----:B------:R-:W-:-:S04]  /*19a0*/  FFMA R17, -R6, R0, R27 ;  /* 0x0000000006117223 */ /* 0x000fc8000000011b */
[----:B------:R-:W-:Y:S01]  /*19b0*/  FFMA R7, R7, R17, R0 ;  /* 0x0000001107077223 */ /* 0x000fe20000000000 */
[----:B0-----:R-:W-:Y:S06]  /*19c0*/  @!P0 BRA `(.L_x_152) ;  /* 0x00000000000c8947 */ /* 0x001fec0003800000 */
[----:B------:R-:W-:-:S07]  /*19d0*/  MOV R2, 0x19f0 ;  /* 0x000019f000027802 */ /* 0x000fce0000000f00 */
[----:B------:R-:W-:Y:S05]  /*19e0*/  CALL.REL.NOINC `($__internal_5_$__cuda_sm3x_div_rn_noftz_f32_slowpath) ;  /* 0x0000001000587944 */ /* 0x000fea0003c00000 */
[----:B------:R-:W-:-:S07]  /*19f0*/  IMAD.MOV.U32 R7, RZ, RZ, R0 ;  /* 0x000000ffff077224 */ /* 0x000fce00078e0000 */
.L_x_152:
[----:B------:R-:W-:Y:S05]  /*1a00*/  BSYNC.RECONVERGENT B2 ;  /* 0x0000000000027941 */ /* 0x000fea0003800200 */
.L_x_151:
[----:B------:R-:W0:Y:S01]  /*1a10*/  MUFU.RCP R17, R6 ;  /* 0x0000000600117308 */ /* 0x000e220000001000 */
[----:B------:R-:W-:Y:S01]  /*1a20*/  FFMA R21, R21, R10, -R16 ;  /* 0x0000000a15157223 */ /* 0x000fe20000000810 */
[----:B------:R-:W-:Y:S01]  /*1a30*/  FFMA R8, R19, -R8, R3 ;  /* 0x8000000813087223 */ /* 0x000fe20000000003 */
[----:B------:R-:W-:Y:S01]  /*1a40*/  FMUL R3, R18, R9 ;  /* 0x0000000912037220 */ /* 0x000fe20000400000 */
[----:B------:R-:W-:Y:S01]  /*1a50*/  BSSY.RECONVERGENT B2, `(.L_x_153) ;  /* 0x000000f000027945 */ /* 0x000fe20003800200 */
[-C--:B------:R-:W-:Y:S02]  /*1a60*/  FMUL R21, R21, R10.reuse ;  /* 0x0000000a15157220 */ /* 0x080fe40000400000 */
[----:B------:R-:W-:Y:S02]  /*1a70*/  FFMA R3, R19, R10, -R3 ;  /* 0x0000000a13037223 */ /* 0x000fe40000000803 */
[----:B------:R-:W-:-:S04]  /*1a80*/  FFMA R8, R8, R11, -R21 ;  /* 0x0000000b08087223 */ /* 0x000fc80000000815 */
[----:B------:R-:W-:-:S04]  /*1a90*/  FFMA R27, R3, R9, R8 ;  /* 0x00000009031b7223 */ /* 0x000fc80000000008 */
        /* <DEDUP_REMOVED lines=10> */
.L_x_154:
[----:B------:R-:W-:Y:S05]  /*1b40*/  BSYNC.RECONVERGENT B2 ;  /* 0x0000000000027941 */ /* 0x000fea0003800200 */
.L_x_153:
[----:B------:R-:W-:Y:S01]  /*1b50*/  FSETP.GT.AND P0, PT, R5, RZ, PT ;  /* 0x000000ff0500720b */ /* 0x000fe20003f04000 */
[----:B------:R-:W0:-:S12]  /*1b60*/  LDCU.U8 UR4, c[0x0][0x39c] ;  /* 0x00007380ff0477ac */ /* 0x000e180008000000 */
[----:B------:R1:W-:Y:S04]  /*1b70*/  @P0 STG.E desc[UR8][R14.64+0x8], RZ ;  /* 0x000008ff0e000986 */ /* 0x0003e8000c101908 */
[----:B------:R1:W-:Y:S01]  /*1b80*/  @P0 STG.E desc[UR8][R14.64+0x4], RZ ;  /* 0x000004ff0e000986 */ /* 0x0003e2000c101908 */
[----:B0-----:R-:W-:-:S03]  /*1b90*/  UPRMT UR4, UR4, 0x8880, URZ ;  /* 0x0000888004047896 */ /* 0x001fc600080000ff */
[----:B------:R1:W-:Y:S01]  /*1ba0*/  @P0 STG.E desc[UR8][R14.64], RZ ;  /* 0x000000ff0e000986 */ /* 0x0003e2000c101908 */
[----:B------:R-:W-:-:S09]  /*1bb0*/  UISETP.NE.AND UP0, UPT, UR4, URZ, UPT ;  /* 0x000000ff0400728c */ /* 0x000fd2000bf05270 */
[----:B-1----:R-:W-:Y:S05]  /*1bc0*/  BRA.U !UP0, `(.L_x_155) ;  /* 0x0000000508107547 */ /* 0x002fea000b800000 */
[----:B------:R-:W2:Y:S01]  /*1bd0*/  LDG.E R0, desc[UR8][R12.64] ;  /* 0x000000080c007981 */ /* 0x000ea2000c1e1900 */
[----:B------:R-:W0:Y:S01]  /*1be0*/  MUFU.RCP R9, R4 ;  /* 0x0000000400097308 */ /* 0x000e220000001000 */
[----:B------:R-:W-:Y:S01]  /*1bf0*/  BSSY.RECONVERGENT B2, `(.L_x_156) ;  /* 0x000000d000027945 */ /* 0x000fe20003800200 */
[----:B0-----:R-:W-:-:S04]  /*1c00*/  FFMA R2, R9, -R4, 1 ;  /* 0x3f80000009027423 */ /* 0x001fc80000000804 */
[----:B------:R-:W-:Y:S01]  /*1c10*/  FFMA R2, R9, R2, R9 ;  /* 0x0000000209027223 */ /* 0x000fe20000000009 */
[----:B--2---:R-:W-:-:S04]  /*1c20*/  FMUL R27, R0, R5 ;  /* 0x00000005001b7220 */ /* 0x004fc80000400000 */
[----:B------:R-:W0:Y:S01]  /*1c30*/  FCHK P0, R27, R4 ;  /* 0x000000041b007302 */ /* 0x000e220000000000 */
[----:B------:R-:W-:-:S04]  /*1c40*/  FFMA R9, R27, R2, RZ ;  /* 0x000000021b097223 */ /* 0x000fc800000000ff */
[----:B------:R-:W-:-:S04]  /*1c50*/  FFMA R0, R9, -R4, R27 ;  /* 0x8000000409007223 */ /* 0x000fc8000000001b */
[----:B------:R-:W-:Y:S01]  /*1c60*/  FFMA R9, R2, R0, R9 ;  /* 0x0000000002097223 */ /* 0x000fe20000000009 */
[----:B0-----:R-:W-:Y:S06]  /*1c70*/  @!P0 BRA `(.L_x_157) ;  /* 0x0000000000108947 */ /* 0x001fec0003800000 */
[----:B------:R-:W-:Y:S02]  /*1c80*/  MOV R6, R4 ;  /* 0x0000000400067202 */ /* 0x000fe40000000f00 */
[----:B------:R-:W-:-:S07]  /*1c90*/  MOV R2, 0x1cb0 ;  /* 0x00001cb000027802 */ /* 0x000fce0000000f00 */
[----:B------:R-:W-:Y:S05]  /*1ca0*/  CALL.REL.NOINC `($__internal_5_$__cuda_sm3x_div_rn_noftz_f32_slowpath) ;  /* 0x0000000c00a87944 */ /* 0x000fea0003c00000 */
[----:B------:R-:W-:-:S07]  /*1cb0*/  IMAD.MOV.U32 R9, RZ, RZ, R0 ;  /* 0x000000ffff097224 */ /* 0x000fce00078e0000 */
.L_x_157:
[----:B------:R-:W-:Y:S05]  /*1cc0*/  BSYNC.RECONVERGENT B2 ;  /* 0x0000000000027941 */ /* 0x000fea0003800200 */
.L_x_156:
[----:B------:R-:W0:Y:S01]  /*1cd0*/  MUFU.RCP R11, R4 ;  /* 0x00000004000b7308 */ /* 0x000e220000001000 */
[----:B------:R1:W-:Y:S01]  /*1ce0*/  STG.E desc[UR8][R14.64], R9 ;  /* 0x000000090e007986 */ /* 0x0003e2000c101908 */
[----:B------:R-:W-:Y:S06]  /*1cf0*/  BSSY.RECONVERGENT B2, `(.L_x_158) ;  /* 0x000000d000027945 */ /* 0x000fec0003800200 */
[----:B------:R-:W2:Y:S01]  /*1d00*/  FCHK P0, R7, R4 ;  /* 0x0000000407007302 */ /* 0x000ea20000000000 */
[----:B0-----:R-:W-:-:S04]  /*1d10*/  FFMA R0, R11, -R4, 1 ;  /* 0x3f8000000b007423 */ /* 0x001fc80000000804 */
[----:B------:R-:W-:-:S04]  /*1d20*/  FFMA R0, R11, R0, R11 ;  /* 0x000000000b007223 */ /* 0x000fc8000000000b */
[----:B------:R-:W-:-:S04]  /*1d30*/  FFMA R2, R0, R7, RZ ;  /* 0x0000000700027223 */ /* 0x000fc800000000ff */
[----:B------:R-:W-:-:S04]  /*1d40*/  FFMA R11, R2, -R4, R7 ;  /* 0x80000004020b7223 */ /* 0x000fc80000000007 */
[----:B------:R-:W-:Y:S01]  /*1d50*/  FFMA R27, R0, R11, R2 ;  /* 0x0000000b001b7223 */ /* 0x000fe20000000002 */
[----:B-12---:R-:W-:Y:S06]  /*1d60*/  @!P0 BRA `(.L_x_159) ;  /* 0x0000000000148947 */ /* 0x006fec0003800000 */
[----:B------:R-:W-:Y:S02]  /*1d70*/  MOV R6, R4 ;  /* 0x0000000400067202 */ /* 0x000fe40000000f00 */
[----:B------:R-:W-:Y:S02]  /*1d80*/  MOV R27, R7 ;  /* 0x00000007001b7202 */ /* 0x000fe40000000f00 */
[----:B------:R-:W-:-:S07]  /*1d90*/  MOV R2, 0x1db0 ;  /* 0x00001db000027802 */ /* 0x000fce0000000f00 */
[----:B------:R-:W-:Y:S05]  /*1da0*/  CALL.REL.NOINC `($__internal_5_$__cuda_sm3x_div_rn_noftz_f32_slowpath) ;  /* 0x0000000c00687944 */ /* 0x000fea0003c00000 */
[----:B------:R-:W-:-:S07]  /*1db0*/  IMAD.MOV.U32 R27, RZ, RZ, R0 ;  /* 0x000000ffff1b7224 */ /* 0x000fce00078e0000 */
.L_x_159:
[----:B------:R-:W-:Y:S05]  /*1dc0*/  BSYNC.RECONVERGENT B2 ;  /* 0x0000000000027941 */ /* 0x000fea0003800200 */
.L_x_158:
[----:B------:R-:W-:Y:S01]  /*1dd0*/  FADD R6, R5, R5 ;  /* 0x0000000505067221 */ /* 0x000fe20000000000 */
[----:B------:R-:W-:Y:S03]  /*1de0*/  BSSY.RECONVERGENT B2, `(.L_x_160) ;  /* 0x000000b000027945 */ /* 0x000fe60003800200 */
        /* <DEDUP_REMOVED lines=10> */
.L_x_161:
[----:B------:R-:W-:Y:S05]  /*1e90*/  BSYNC.RECONVERGENT B2 ;  /* 0x0000000000027941 */ /* 0x000fea0003800200 */
.L_x_160:
[----:B------:R-:W0:Y:S02]  /*1ea0*/  LDC.64 R8, c[0x0][0x390] ;  /* 0x0000e400ff087b82 */ /* 0x000e240000000a00 */
[----:B0-----:R-:W2:Y:S01]  /*1eb0*/  LDG.E R9, desc[UR8][R8.64] ;  /* 0x0000000808097981 */ /* 0x001ea2000c1e1900 */
[----:B------:R-:W-:Y:S01]  /*1ec0*/  FMUL R6, R5, -4 ;  /* 0xc080000005067820 */ /* 0x000fe20000400000 */
[----:B------:R-:W-:Y:S01]  /*1ed0*/  FMUL R27, R7, R7 ;  /* 0x00000007071b7220 */ /* 0x000fe20000400000 */
[----:B------:R-:W-:Y:S02]  /*1ee0*/  BSSY.RECONVERGENT B2, `(.L_x_162) ;  /* 0x000000d000027945 */ /* 0x000fe40003800200 */
[----:B------:R-:W0:Y:S08]  /*1ef0*/  MUFU.RCP R2, R6 ;  /* 0x0000000600027308 */ /* 0x000e300000001000 */
[----:B------:R-:W1:Y:S01]  /*1f00*/  FCHK P0, R27, R6 ;  /* 0x000000061b007302 */ /* 0x000e620000000000 */
[----:B0-----:R-:W-:-:S04]  /*1f10*/  FFMA R17, -R6, R2, 1 ;  /* 0x3f80000006117423 */ /* 0x001fc80000000102 */
[----:B------:R-:W-:-:S04]  /*1f20*/  FFMA R2, R2, R17, R2 ;  /* 0x0000001102027223 */ /* 0x000fc80000000002 */
[----:B------:R-:W-:Y:S01]  /*1f30*/  FFMA R17, R27, R2, RZ ;  /* 0x000000021b117223 */ /* 0x000fe200000000ff */
[----:B--2---:R-:W-:-:S03]  /*1f40*/  FADD R11, R9, -R0 ;  /* 0x80000000090b7221 */ /* 0x004fc60000000000 */
[----:B------:R-:W-:Y:S02]  /*1f50*/  FFMA R0, -R6, R17, R27 ;  /* 0x0000001106007223 */ /* 0x000fe4000000011b */
[----:B------:R0:W-:Y:S02]  /*1f60*/  STG.E desc[UR8][R14.64+0x4], R11 ;  /* 0x0000040b0e007986 */ /* 0x0001e4000c101908 */
[----:B------:R-:W-:Y:S01]  /*1f70*/  FFMA R0, R2, R0, R17 ;  /* 0x0000000002007223 */ /* 0x000fe20000000011 */
[----:B-1----:R-:W-:Y:S06]  /*1f80*/  @!P0 BRA `(.L_x_163) ;  /* 0x0000000000088947 */ /* 0x002fec0003800000 */
[----:B------:R-:W-:-:S07]  /*1f90*/  MOV R2, 0x1fb0 ;  /* 0x00001fb000027802 */ /* 0x000fce0000000f00 */
[----:B0-----:R-:W-:Y:S05]  /*1fa0*/  CALL.REL.NOINC `($__internal_5_$__cuda_sm3x_div_rn_noftz_f32_slowpath) ;  /* 0x0000000800e87944 */ /* 0x001fea0003c00000 */
.L_x_163:
[----:B------:R-:W-:Y:S05]  /*1fb0*/  BSYNC.RECONVERGENT B2 ;  /* 0x0000000000027941 */ /* 0x000fea0003800200 */
.L_x_162:
[----:B------:R-:W2:Y:S01]  /*1fc0*/  LDG.E R13, desc[UR8][R12.64] ;  /* 0x000000080c0d7981 */ /* 0x000ea2000c1e1900 */
[----:B------:R-:W-:-:S04]  /*1fd0*/  FADD R0, R0, R3 ;  /* 0x0000000300007221 */ /* 0x000fc80000000000 */
[----:B--2---:R-:W-:-:S05]  /*1fe0*/  FMUL R9, R0, R13 ;  /* 0x0000000d00097220 */ /* 0x004fca0000400000 */
[----:B------:R1:W-:Y:S01]  /*1ff0*/  STG.E desc[UR8][R14.64+0x8], R9 ;  /* 0x000008090e007986 */ /* 0x0003e2000c101908 */
[----:B------:R-:W-:Y:S05]  /*2000*/  BRA `(.L_x_164) ;  /* 0x0000000400807947 */ /* 0x000fea0003800000 */
.L_x_155:
[----:B------:R-:W-:Y:S01]  /*2010*/  FMUL R6, R5, -4 ;  /* 0xc080000005067820 */ /* 0x000fe20000400000 */
[----:B------:R-:W-:Y:S01]  /*2020*/  FMUL R27, R7, R7 ;  /* 0x00000007071b7220 */ /* 0x000fe20000400000 */
[----:B------:R-:W-:Y:S02]  /*2030*/  BSSY.RECONVERGENT B2, `(.L_x_165) ;  /* 0x000000b000027945 */ /* 0x000fe40003800200 */
        /* <DEDUP_REMOVED lines=10> */
.L_x_166:
[----:B------:R-:W-:Y:S05]  /*20e0*/  BSYNC.RECONVERGENT B2 ;  /* 0x0000000000027941 */ /* 0x000fea0003800200 */
.L_x_165:
[----:B------:R-:W-:Y:S01]  /*20f0*/  FADD R0, R0, R3 ;  /* 0x0000000300007221 */ /* 0x000fe20000000000 */
[----:B------:R-:W0:Y:S01]  /*2100*/  MUFU.RCP R11, R4 ;  /* 0x00000004000b7308 */ /* 0x000e220000001000 */
[----:B------:R-:W-:Y:S02]  /*2110*/  BSSY.RECONVERGENT B2, `(.L_x_167) ;  /* 0x0000013000027945 */ /* 0x000fe40003800200 */
[----:B------:R-:W-:-:S05]  /*2120*/  FMUL R2, R0, 1.4426950216293334961 ;  /* 0x3fb8aa3b00027820 */ /* 0x000fca0000400000 */
[----:B------:R-:W-:Y:S01]  /*2130*/  FSETP.GEU.AND P0, PT, R2, -126, PT ;  /* 0xc2fc00000200780b */ /* 0x000fe20003f0e000 */
[----:B0-----:R-:W-:-:S12]  /*2140*/  FFMA R0, R11, -R4, 1 ;  /* 0x3f8000000b007423 */ /* 0x001fd80000000804 */
[----:B------:R-:W-:Y:S01]  /*2150*/  @!P0 FMUL R2, R2, 0.5 ;  /* 0x3f00000002028820 */ /* 0x000fe20000400000 */
[----:B------:R-:W-:-:S03]  /*2160*/  FFMA R0, R11, R0, R11 ;  /* 0x000000000b007223 */ /* 0x000fc6000000000b */
[----:B------:R-:W0:Y:S01]  /*2170*/  MUFU.EX2 R9, R2 ;  /* 0x0000000200097308 */ /* 0x000e220000000800 */
[----:B------:R-:W-:-:S04]  /*2180*/  FFMA R6, R0, R7, RZ ;  /* 0x0000000700067223 */ /* 0x000fc800000000ff */
[----:B------:R-:W-:-:S04]  /*2190*/  FFMA R27, R6, -R4, R7 ;  /* 0x80000004061b7223 */ /* 0x000fc80000000007 */
[----:B------:R-:W-:Y:S01]  /*21a0*/  FFMA R27, R0, R27, R6 ;  /* 0x0000001b001b7223 */ /* 0x000fe20000000006 */
[----:B0-----:R-:W-:Y:S01]  /*21b0*/  @!P0 FMUL R9, R9, R9 ;  /* 0x0000000909098220 */ /* 0x001fe20000400000 */
[----:B------:R-:W0:Y:S04]  /*21c0*/  FCHK P0, R7, R4 ;  /* 0x0000000407007302 */ /* 0x000e280000000000 */
[----:B------:R1:W-:Y:S01]  /*21d0*/  STG.E desc[UR8][R14.64], R9 ;  /* 0x000000090e007986 */ /* 0x0003e2000c101908 */
[----:B0-----:R-:W-:Y:S05]  /*21e0*/  @!P0 BRA `(.L_x_168) ;  /* 0x0000000000148947 */ /* 0x001fea0003800000 */
[----:B------:R-:W-:Y:S02]  /*21f0*/  MOV R27, R7 ;  /* 0x00000007001b7202 */ /* 0x000fe40000000f00 */
[----:B------:R-:W-:Y:S02]  /*2200*/  MOV R6, R4 ;  /* 0x0000000400067202 */ /* 0x000fe40000000f00 */
[----:B------:R-:W-:-:S07]  /*2210*/  MOV R2, 0x2230 ;  /* 0x0000223000027802 */ /* 0x000fce0000000f00 */
[----:B-1----:R-:W-:Y:S05]  /*2220*/  CALL.REL.NOINC `($__internal_5_$__cuda_sm3x_div_rn_noftz_f32_slowpath) ;  /* 0x0000000800487944 */ /* 0x002fea0003c00000 */
[----:B------:R-:W-:-:S07]  /*2230*/  IMAD.MOV.U32 R27, RZ, RZ, R0 ;  /* 0x000000ffff1b7224 */ /* 0x000fce00078e0000 */
.L_x_168:
[----:B------:R-:W-:Y:S05]  /*2240*/  BSYNC.RECONVERGENT B2 ;  /* 0x0000000000027941 */ /* 0x000fea0003800200 */
.L_x_167:
[----:B------:R-:W-:Y:S01]  /*2250*/  FADD R6, R5, R5 ;  /* 0x0000000505067221 */ /* 0x000fe20000000000 */
[----:B------:R-:W-:Y:S03]  /*2260*/  BSSY.RECONVERGENT B2, `(.L_x_169) ;  /* 0x000000b000027945 */ /* 0x000fe60003800200 */
[----:B-1----:R-:W0:Y:S08]  /*2270*/  MUFU.RCP R9, R6 ;  /* 0x0000000600097308 */ /* 0x002e300000001000 */
        /* <DEDUP_REMOVED lines=9> */
.L_x_170:
[----:B------:R-:W-:Y:S05]  /*2310*/  BSYNC.RECONVERGENT B2 ;  /* 0x0000000000027941 */ /* 0x000fea0003800200 */
.L_x_169:
[----:B------:R-:W0:Y:S02]  /*2320*/  LDC.64 R8, c[0x0][0x390] ;  /* 0x0000e400ff087b82 */ /* 0x000e240000000a00 */
[----:B0-----:R-:W2:Y:S01]  /*2330*/  LDG.E R9, desc[UR8][R8.64] ;  /* 0x0000000808097981 */ /* 0x001ea2000c1e1900 */
[----:B------:R-:W0:Y:S01]  /*2340*/  MUFU.RCP R13, R6 ;  /* 0x00000006000d7308 */ /* 0x000e220000001000 */
[----:B------:R-:W-:Y:S01]  /*2350*/  UMOV UR4, 0x3f800000 ;  /* 0x3f80000000047882 */ /* 0x000fe20000000000 */
[----:B------:R-:W-:Y:S01]  /*2360*/  BSSY.RECONVERGENT B2, `(.L_x_171) ;  /* 0x000000e000027945 */ /* 0x000fe20003800200 */
[----:B------:R-:W-:-:S05]  /*2370*/  MOV R17, UR4 ;  /* 0x0000000400117c02 */ /* 0x000fca0008000f00 */
[----:B------:R-:W1:Y:S01]  /*2380*/  FCHK P0, -R17, R6 ;  /* 0x0000000611007302 */ /* 0x000e620000000100 */
[----:B--2---:R-:W-:Y:S01]  /*2390*/  FADD R11, R9, -R0 ;  /* 0x80000000090b7221 */ /* 0x004fe20000000000 */
[----:B0-----:R-:W-:-:S04]  /*23a0*/  FFMA R0, -R6, R13, 1 ;  /* 0x3f80000006007423 */ /* 0x001fc8000000010d */
[----:B------:R0:W-:Y:S01]  /*23b0*/  STG.E desc[UR8][R14.64+0x4], R11 ;  /* 0x0000040b0e007986 */ /* 0x0001e2000c101908 */
[----:B------:R-:W-:-:S04]  /*23c0*/  FFMA R0, R13, R0, R13 ;  /* 0x000000000d007223 */ /* 0x000fc8000000000d */
[----:B------:R-:W-:-:S04]  /*23d0*/  FFMA R13, R0, -1, RZ ;  /* 0xbf800000000d7823 */ /* 0x000fc800000000ff */
[----:B------:R-:W-:-:S04]  /*23e0*/  FFMA R2, -R6, R13, -1 ;  /* 0xbf80000006027423 */ /* 0x000fc8000000010d */
[----:B------:R-:W-:Y:S01]  /*23f0*/  FFMA R0, R0, R2, R13 ;  /* 0x0000000200007223 */ /* 0x000fe2000000000d */
[----:B01----:R-:W-:Y:S06]  /*2400*/  @!P0 BRA `(.L_x_172) ;  /* 0x00000000000c8947 */ /* 0x003fec0003800000 */
[----:B------:R-:W-:Y:S01]  /*2410*/  HFMA2 R27, -RZ, RZ, -1.875, 0 ;  /* 0xbf800000ff1b7431 */ /* 0x000fe200000001ff */
[----:B------:R-:W-:-:S07]  /*2420*/  MOV R2, 0x2440 ;  /* 0x0000244000027802 */ /* 0x000fce0000000f00 */
[----:B------:R-:W-:Y:S05]  /*2430*/  CALL.REL.NOINC `($__internal_5_$__cuda_sm3x_div_rn_noftz_f32_slowpath) ;  /* 0x0000000400c47944 */ /* 0x000fea0003c00000 */
.L_x_172:
[----:B------:R-:W-:Y:S05]  /*2440*/  BSYNC.RECONVERGENT B2 ;  /* 0x0000000000027941 */ /* 0x000fea0003800200 */
.L_x_171:
[----:B------:R-:W-:Y:S01]  /*2450*/  VIADD R2, R0, 0xf3000000 ;  /* 0xf300000000027836 */ /* 0x000fe20000000000 */
[----:B------:R0:W1:Y:S01]  /*2460*/  MUFU.RSQ R9, R0 ;  /* 0x0000000000097308 */ /* 0x0000620000001400 */
[----:B------:R-:W-:Y:S03]  /*2470*/  BSSY.RECONVERGENT B0, `(.L_x_173) ;  /* 0x000000b000007945 */ /* 0x000fe60003800200 */
[----:B------:R-:W-:-:S13]  /*2480*/  ISETP.GT.U32.AND P0, PT, R2, 0x727fffff, PT ;  /* 0x727fffff0200780c */ /* 0x000fda0003f04070 */
[----:B01----:R-:W-:Y:S05]  /*2490*/  @!P0 BRA `(.L_x_174) ;  /* 0x0000000000108947 */ /* 0x003fea0003800000 */
[----:B------:R-:W-:-:S07]  /*24a0*/  MOV R10, 0x24c0 ;  /* 0x000024c0000a7802 */ /* 0x000fce0000000f00 */
[----:B------:R-:W-:Y:S05]  /*24b0*/  CALL.REL.NOINC `($__internal_4_$__cuda_sm20_sqrt_rn_f32_slowpath) ;  /* 0x00000004004c7944 */ /* 0x000fea0003c00000 */
[----:B------:R-:W-:Y:S01]  /*24c0*/  MOV R27, R2 ;  /* 0x00000002001b7202 */ /* 0x000fe20000000f00 */
[----:B------:R-:W-:Y:S06]  /*24d0*/  BRA `(.L_x_175) ;  /* 0x0000000000107947 */ /* 0x000fec0003800000 */
.L_x_174:
[C---:B------:R-:W-:Y:S01]  /*24e0*/  FMUL.FTZ R27, R9.reuse, R0 ;  /* 0x00000000091b7220 */ /* 0x040fe20000410000 */
[----:B------:R-:W-:-:S03]  /*24f0*/  FMUL.FTZ R2, R9, 0.5 ;  /* 0x3f00000009027820 */ /* 0x000fc60000410000 */
[----:B------:R-:W-:-:S04]  /*2500*/  FFMA R0, -R27, R27, R0 ;  /* 0x0000001b1b007223 */ /* 0x000fc80000000100 */
[----:B------:R-:W-:-:S07]  /*2510*/  FFMA R27, R0, R2, R27 ;  /* 0x00000002001b7223 */ /* 0x000fce000000001b */
.L_x_175:
[----:B------:R-:W-:Y:S05]  /*2520*/  BSYNC.RECONVERGENT B0 ;  /* 0x0000000000007941 */ /* 0x000fea0003800200 */
.L_x_173:
[----:B------:R-:W0:Y:S01]  /*2530*/  MUFU.RCP R9, R4 ;  /* 0x0000000400097308 */ /* 0x000e220000001000 */
[----:B------:R-:W-:Y:S07]  /*2540*/  BSSY.RECONVERGENT B2, `(.L_x_176) ;  /* 0x000000b000027945 */ /* 0x000fee0003800200 */
[----:B------:R-:W1:Y:S01]  /*2550*/  FCHK P0, R27, R4 ;  /* 0x000000041b007302 */ /* 0x000e620000000000 */
[----:B0-----:R-:W-:-:S04]  /*2560*/  FFMA R0, R9, -R4, 1 ;  /* 0x3f80000009007423 */ /* 0x001fc80000000804 */
[----:B------:R-:W-:-:S04]  /*2570*/  FFMA R0, R9, R0, R9 ;  /* 0x0000000009007223 */ /* 0x000fc80000000009 */
[----:B------:R-:W-:-:S04]  /*2580*/  FFMA R2, R0, R27, RZ ;  /* 0x0000001b00027223 */ /* 0x000fc800000000ff */
[----:B------:R-:W-:-:S04]  /*2590*/  FFMA R9, R2, -R4, R27 ;  /* 0x8000000402097223 */ /* 0x000fc8000000001b */
[----:B------:R-:W-:Y:S01]  /*25a0*/  FFMA R0, R0, R9, R2 ;  /* 0x0000000900007223 */ /* 0x000fe20000000002 */
[----:B-1----:R-:W-:Y:S06]  /*25b0*/  @!P0 BRA `(.L_x_177) ;  /* 0x00000000000c8947 */ /* 0x002fec0003800000 */
[----:B------:R-:W-:Y:S02]  /*25c0*/  MOV R6, R4 ;  /* 0x0000000400067202 */ /* 0x000fe40000000f00 */
[----:B------:R-:W-:-:S07]  /*25d0*/  MOV R2, 0x25f0 ;  /* 0x000025f000027802 */ /* 0x000fce0000000f00 */
[----:B------:R-:W-:Y:S05]  /*25e0*/  CALL.REL.NOINC `($__internal_5_$__cuda_sm3x_div_rn_noftz_f32_slowpath) ;  /* 0x0000000400587944 */ /* 0x000fea0003c00000 */
.L_x_177:
[----:B------:R-:W-:Y:S05]  /*25f0*/  BSYNC.RECONVERGENT B2 ;  /* 0x0000000000027941 */ /* 0x000fea0003800200 */
.L_x_176:
[----:B------:R0:W-:Y:S02]  /*2600*/  STG.E desc[UR8][R14.64+0x8], R0 ;  /* 0x000008000e007986 */ /* 0x0001e4000c101908 */
.L_x_164:
[----:B------:R-:W-:Y:S02]  /*2610*/  FSETP.NE.AND P0, PT, |R7|, +INF , PT ;  /* 0x7f8000000700780b */ /* 0x000fe40003f05200 */
[----:B------:R-:W-:Y:S02]  /*2620*/  FSETP.NE.AND P1, PT, |R3|, +INF , PT ;  /* 0x7f8000000300780b */ /* 0x000fe40003f25200 */
[----:B------:R-:W-:-:S13]  /*2630*/  FSETP.NE.AND P0, PT, |R5|, +INF , P0 ;  /* 0x7f8000000500780b */ /* 0x000fda0000705200 */
[----:B------:R-:W-:Y:S05]  /*2640*/  @P0 EXIT P1 ;  /* 0x000000000000094d */ /* 0x000fea0000800000 */
[----:B------:R-:W-:Y:S04]  /*2650*/  STG.E desc[UR8][R14.64+0x8], RZ ;  /* 0x000008ff0e007986 */ /* 0x000fe8000c101908 */
[----:B------:R-:W-:Y:S04]  /*2660*/  STG.E desc[UR8][R14.64+0x4], RZ ;  /* 0x000004ff0e007986 */ /* 0x000fe8000c101908 */
[----:B------:R-:W-:Y:S01]  /*2670*/  STG.E desc[UR8][R14.64], RZ ;  /* 0x000000ff0e007986 */ /* 0x000fe2000c101908 */
[----:B------:R-:W-:Y:S05]  /*2680*/  EXIT ;  /* 0x000000000000794d */ /* 0x000fea0003800000 */
        .weak           $__internal_3_$__cuda_sm20_rcp_rn_f32_slowpath
        .type           $__internal_3_$__cuda_sm20_rcp_rn_f32_slowpath,@function
        .size           $__internal_3_$__cuda_sm20_rcp_rn_f32_slowpath,($__internal_4_$__cuda_sm20_sqrt_rn_f32_slowpath - $__internal_3_$__cuda_sm20_rcp_rn_f32_slowpath)
$__internal_3_$__cuda_sm20_rcp_rn_f32_slowpath:
[----:B------:R-:W-:-:S05]  /*2690*/  IMAD.SHL.U32 R0, R8, 0x2, RZ ;  /* 0x0000000208007824 */ /* 0x000fca00078e00ff */
[----:B------:R-:W-:Y:S02]  /*26a0*/  SHF.R.U32.HI R4, RZ, 0x18, R0 ;  /* 0x00000018ff047819 */ /* 0x000fe40000011600 */
[----:B------:R-:W-:Y:S02]  /*26b0*/  MOV R0, R8 ;  /* 0x0000000800007202 */ /* 0x000fe40000000f00 */
[----:B------:R-:W-:-:S13]  /*26c0*/  ISETP.NE.U32.AND P0, PT, R4, RZ, PT ;  /* 0x000000ff0400720c */ /* 0x000fda0003f05070 */
[----:B------:R-:W-:Y:S05]  /*26d0*/  @P0 BRA `(.L_x_178) ;  /* 0x00000000002c0947 */ /* 0x000fea0003800000 */
[----:B------:R-:W-:-:S04]  /*26e0*/  SHF.L.U32 R4, R0, 0x1, RZ ;  /* 0x0000000100047819 */ /* 0x000fc800000006ff */
[----:B------:R-:W-:-:S13]  /*26f0*/  ISETP.NE.AND P0, PT, R4, RZ, PT ;  /* 0x000000ff0400720c */ /* 0x000fda0003f05270 */
[----:B------:R0:W1:Y:S01]  /*2700*/  @!P0 MUFU.RCP R4, R0 ;  /* 0x0000000000048308 */ /* 0x0000620000001000 */
[----:B------:R-:W-:Y:S05]  /*2710*/  @!P0 BRA `(.L_x_179) ;  /* 0x0000000000a48947 */ /* 0x000fea0003800000 */
[----:B------:R-:W-:-:S04]  /*2720*/  FFMA R5, R0, 1.84467440737095516160e+19, RZ ;  /* 0x5f80000000057823 */ /* 0x000fc800000000ff */
[----:B0-----:R-:W1:Y:S02]  /*2730*/  MUFU.RCP R0, R5 ;  /* 0x0000000500007308 */ /* 0x001e640000001000 */
[----:B-1----:R-:W-:-:S04]  /*2740*/  FFMA R4, R5, R0, -1 ;  /* 0xbf80000005047423 */ /* 0x002fc80000000000 */
[----:B------:R-:W-:-:S04]  /*2750*/  FADD.FTZ R9, -R4, -RZ ;  /* 0x800000ff04097221 */ /* 0x000fc80000010100 */
[----:B------:R-:W-:-:S04]  /*2760*/  FFMA R0, R0, R9, R0 ;  /* 0x0000000900007223 */ /* 0x000fc80000000000 */
[----:B------:R-:W-:Y:S01]  /*2770*/  FFMA R4, R0, 1.84467440737095516160e+19, RZ ;  /* 0x5f80000000047823 */ /* 0x000fe200000000ff */
[----:B------:R-:W-:Y:S06]  /*2780*/  BRA `(.L_x_179) ;  /* 0x0000000000887947 */ /* 0x000fec0003800000 */
.L_x_178:
[----:B------:R-:W-:-:S05]  /*2790*/  VIADD R5, R4, 0xffffff03 ;  /* 0xffffff0304057836 */ /* 0x000fca0000000000 */
[----:B------:R-:W-:-:S13]  /*27a0*/  ISETP.GT.U32.AND P0, PT, R5, 0x1, PT ;  /* 0x000000010500780c */ /* 0x000fda0003f04070 */
[----:B------:R-:W-:Y:S05]  /*27b0*/  @P0 BRA `(.L_x_180) ;  /* 0x0000000000780947 */ /* 0x000fea0003800000 */
[----:B------:R-:W-:Y:S01]  /*27c0*/  LOP3.LUT R8, R0, 0x7fffff, RZ, 0xc0, !PT ;  /* 0x007fffff00087812 */ /* 0x000fe200078ec0ff */
[----:B------:R-:W-:-:S03]  /*27d0*/  HFMA2 R12, -RZ, RZ, 0, 1.78813934326171875e-07 ;  /* 0x00000003ff0c7431 */ /* 0x000fc600000001ff */
[----:B------:R-:W-:-:S04]  /*27e0*/  LOP3.LUT R8, R8, 0x3f800000, RZ, 0xfc, !PT ;  /* 0x3f80000008087812 */ /* 0x000fc800078efcff */
[----:B------:R-:W0:Y:S01]  /*27f0*/  MUFU.RCP R9, R8 ;  /* 0x0000000800097308 */ /* 0x000e220000001000 */
[----:B------:R-:W-:Y:S01]  /*2800*/  SHF.L.U32 R13, R12, R5, RZ ;  /* 0x000000050c0d7219 */ /* 0x000fe200000006ff */
[----:B0-----:R-:W-:-:S04]  /*2810*/  FFMA R10, R8, R9, -1 ;  /* 0xbf800000080a7423 */ /* 0x001fc80000000009 */
[----:B------:R-:W-:-:S04]  /*2820*/  FADD.FTZ R10, -R10, -RZ ;  /* 0x800000ff0a0a7221 */ /* 0x000fc80000010100 */
[CCC-:B------:R-:W-:Y:S01]  /*2830*/  FFMA.RM R11, R9.reuse, R10.reuse, R9.reuse ;  /* 0x0000000a090b7223 */ /* 0x1c0fe20000004009 */
[----:B------:R-:W-:-:S04]  /*2840*/  FFMA.RP R10, R9, R10, R9 ;  /* 0x0000000a090a7223 */ /* 0x000fc80000008009 */
[C---:B------:R-:W-:Y:S02]  /*2850*/  LOP3.LUT R9, R11.reuse, 0x7fffff, RZ, 0xc0, !PT ;  /* 0x007fffff0b097812 */ /* 0x040fe400078ec0ff */
[----:B------:R-:W-:Y:S02]  /*2860*/  FSETP.NEU.FTZ.AND P0, PT, R11, R10, PT ;  /* 0x0000000a0b00720b */ /* 0x000fe40003f1d000 */
[----:B------:R-:W-:Y:S02]  /*2870*/  LOP3.LUT R10, R9, 0x800000, RZ, 0xfc, !PT ;  /* 0x00800000090a7812 */ /* 0x000fe400078efcff */
[----:B------:R-:W-:Y:S02]  /*2880*/  SEL R9, RZ, 0xffffffff, !P0 ;  /* 0xffffffffff097807 */ /* 0x000fe40004000000 */
[----:B------:R-:W-:Y:S02]  /*2890*/  LOP3.LUT R8, R13, R10, RZ, 0xc0, !PT ;  /* 0x0000000a0d087212 */ /* 0x000fe400078ec0ff */
[----:B------:R-:W-:-:S02]  /*28a0*/  IADD3 R9, PT, PT, -R9, RZ, RZ ;  /* 0x000000ff09097210 */ /* 0x000fc40007ffe1ff */
[-C--:B------:R-:W-:Y:S02]  /*28b0*/  SHF.R.U32.HI R8, RZ, R5.reuse, R8 ;  /* 0x00000005ff087219 */ /* 0x080fe40000011608 */
[----:B------:R-:W-:Y:S02]  /*28c0*/  LOP3.LUT P1, RZ, R9, R5, R10, 0xf8, !PT ;  /* 0x0000000509ff7212 */ /* 0x000fe4000782f80a */
[C---:B------:R-:W-:Y:S02]  /*28d0*/  LOP3.LUT P0, RZ, R8.reuse, 0x1, RZ, 0xc0, !PT ;  /* 0x0000000108ff7812 */ /* 0x040fe4000780c0ff */
[----:B------:R-:W-:-:S04]  /*28e0*/  LOP3.LUT P2, RZ, R8, 0x2, RZ, 0xc0, !PT ;  /* 0x0000000208ff7812 */ /* 0x000fc8000784c0ff */
[----:B------:R-:W-:Y:S02]  /*28f0*/  PLOP3.LUT P0, PT, P0, P1, P2, 0xe0, 0x0 ;  /* 0x000000000000781c */ /* 0x000fe40000703c20 */
[----:B------:R-:W-:Y:S02]  /*2900*/  LOP3.LUT P1, RZ, R0, 0x7fffff, RZ, 0xc0, !PT ;  /* 0x007fffff00ff7812 */ /* 0x000fe4000782c0ff */
[----:B------:R-:W-:-:S05]  /*2910*/  SEL R5, RZ, 0x1, !P0 ;  /* 0x00000001ff057807 */ /* 0x000fca0004000000 */
[----:B------:R-:W-:-:S05]  /*2920*/  IMAD.MOV R5, RZ, RZ, -R5 ;  /* 0x000000ffff057224 */ /* 0x000fca00078e0a05 */
[----:B------:R-:W-:Y:S02]  /*2930*/  ISETP.GE.AND P0, PT, R5, RZ, PT ;  /* 0x000000ff0500720c */ /* 0x000fe40003f06270 */
[----:B------:R-:W-:-:S04]  /*2940*/  IADD3 R5, PT, PT, R4, -0xfc, RZ ;  /* 0xffffff0404057810 */ /* 0x000fc80007ffe0ff */
[----:B------:R-:W-:-:S07]  /*2950*/  SHF.R.U32.HI R5, RZ, R5, R10 ;  /* 0x00000005ff057219 */ /* 0x000fce000001160a */
[----:B------:R-:W-:-:S05]  /*2960*/  @!P0 IADD3 R5, PT, PT, R5, 0x1, RZ ;  /* 0x0000000105058810 */ /* 0x000fca0007ffe0ff */
[----:B------:R-:W-:-:S05]  /*2970*/  @!P1 IMAD.SHL.U32 R5, R5, 0x2, RZ ;  /* 0x0000000205059824 */ /* 0x000fca00078e00ff */
[----:B------:R-:W-:Y:S01]  /*2980*/  LOP3.LUT R4, R5, 0x80000000, R0, 0xf8, !PT ;  /* 0x8000000005047812 */ /* 0x000fe200078ef800 */
[----:B------:R-:W-:Y:S06]  /*2990*/  BRA `(.L_x_179) ;  /* 0x0000000000047947 */ /* 0x000fec0003800000 */
.L_x_180:
[----:B------:R2:W3:Y:S02]  /*29a0*/  MUFU.RCP R4, R0 ;  /* 0x0000000000047308 */ /* 0x0004e40000001000 */
.L_x_179:
[----:B0123--:R-:W-:Y:S01]  /*29b0*/  MOV R0, R4 ;  /* 0x0000000400007202 */ /* 0x00ffe20000000f00 */
[----:B------:R-:W-:Y:S01]  /*29c0*/  IMAD.MOV.U32 R5, RZ, RZ, 0x0 ;  /* 0x00000000ff057424 */ /* 0x000fe200078e00ff */
[----:B------:R-:W-:-:S04]  /*29d0*/  MOV R4, R2 ;  /* 0x0000000200047202 */ /* 0x000fc80000000f00 */
[----:B------:R-:W-:Y:S05]  /*29e0*/  RET.REL.NODEC R4 `(_Z3regPfS_S_fb) ;  /* 0xffffffd404847950 */ /* 0x000fea0003c3ffff */
        .weak           $__internal_4_$__cuda_sm20_sqrt_rn_f32_slowpath
        .type           $__internal_4_$__cuda_sm20_sqrt_rn_f32_slowpath,@function
        .size           $__internal_4_$__cuda_sm20_sqrt_rn_f32_slowpath,($__internal_5_$__cuda_sm3x_div_rn_noftz_f32_slowpath - $__internal_4_$__cuda_sm20_sqrt_rn_f32_slowpath)
$__internal_4_$__cuda_sm20_sqrt_rn_f32_slowpath:
[----:B------:R-:W-:-:S13]  /*29f0*/  LOP3.LUT P0, RZ, R0, 0x7fffffff, RZ, 0xc0, !PT ;  /* 0x7fffffff00ff7812 */ /* 0x000fda000780c0ff */
[----:B------:R-:W-:Y:S01]  /*2a00*/  @!P0 MOV R2, R0 ;  /* 0x0000000000028202 */ /* 0x000fe20000000f00 */
[----:B------:R-:W-:Y:S06]  /*2a10*/  @!P0 BRA `(.L_x_181) ;  /* 0x0000000000408947 */ /* 0x000fec0003800000 */
[----:B------:R-:W-:-:S13]  /*2a20*/  FSETP.GEU.FTZ.AND P0, PT, R0, RZ, PT ;  /* 0x000000ff0000720b */ /* 0x000fda0003f1e000 */
[----:B------:R-:W-:Y:S01]  /*2a30*/  @!P0 MOV R2, 0x7fffffff ;  /* 0x7fffffff00028802 */ /* 0x000fe20000000f00 */
[----:B------:R-:W-:Y:S06]  /*2a40*/  @!P0 BRA `(.L_x_181) ;  /* 0x0000000000348947 */ /* 0x000fec0003800000 */
[----:B------:R-:W-:-:S13]  /*2a50*/  FSETP.GTU.FTZ.AND P0, PT, |R0|, +INF , PT ;  /* 0x7f8000000000780b */ /* 0x000fda0003f1c200 */
[----:B------:R-:W-:Y:S01]  /*2a60*/  @P0 FADD.FTZ R2, R0, 1 ;  /* 0x3f80000000020421 */ /* 0x000fe20000010000 */
[----:B------:R-:W-:Y:S06]  /*2a70*/  @P0 BRA `(.L_x_181) ;  /* 0x0000000000280947 */ /* 0x000fec0003800000 */
[----:B------:R-:W-:-:S13]  /*2a80*/  FSETP.NEU.FTZ.AND P0, PT, |R0|, +INF , PT ;  /* 0x7f8000000000780b */ /* 0x000fda0003f1d200 */
[----:B------:R-:W-:-:S04]  /*2a90*/  @P0 FFMA R6, R0, 1.84467440737095516160e+19, RZ ;  /* 0x5f80000000060823 */ /* 0x000fc800000000ff */
[----:B------:R-:W0:Y:S02]  /*2aa0*/  @P0 MUFU.RSQ R9, R6 ;  /* 0x0000000600090308 */ /* 0x000e240000001400 */
[----:B0-----:R-:W-:Y:S01]  /*2ab0*/  @P0 FMUL.FTZ R11, R6, R9 ;  /* 0x00000009060b0220 */ /* 0x001fe20000410000 */
[----:B------:R-:W-:-:S03]  /*2ac0*/  @P0 FMUL.FTZ R9, R9, 0.5 ;  /* 0x3f00000009090820 */ /* 0x000fc60000410000 */
[----:B------:R-:W-:-:S04]  /*2ad0*/  @P0 FADD.FTZ R2, -R11, -RZ ;  /* 0x800000ff0b020221 */ /* 0x000fc80000010100 */
[----:B------:R-:W-:Y:S01]  /*2ae0*/  @P0 FFMA R8, R11, R2, R6 ;  /* 0x000000020b080223 */ /* 0x000fe20000000006 */
[----:B------:R-:W-:-:S03]  /*2af0*/  @!P0 IMAD.MOV.U32 R2, RZ, RZ, R0 ;  /* 0x000000ffff028224 */ /* 0x000fc600078e0000 */
[----:B------:R-:W-:-:S04]  /*2b00*/  @P0 FFMA R8, R8, R9, R11 ;  /* 0x0000000908080223 */ /* 0x000fc8000000000b */
[----:B------:R-:W-:-:S07]  /*2b10*/  @P0 FMUL.FTZ R2, R8, 2.3283064365386962891e-10 ;  /* 0x2f80000008020820 */ /* 0x000fce0000410000 */
.L_x_181:
[----:B------:R-:W-:Y:S01]  /*2b20*/  HFMA2 R9, -RZ, RZ, 0, 0 ;  /* 0x00000000ff097431 */ /* 0x000fe200000001ff */
[----:B------:R-:W-:-:S04]  /*2b30*/  MOV R8, R10 ;  /* 0x0000000a00087202 */ /* 0x000fc80000000f00 */
[----:B------:R-:W-:Y:S05]  /*2b40*/  RET.REL.NODEC R8 `(_Z3regPfS_S_fb) ;  /* 0xffffffd4082c7950 */ /* 0x000fea0003c3ffff */
        .weak           $__internal_5_$__cuda_sm3x_div_rn_noftz_f32_slowpath
        .type           $__internal_5_$__cuda_sm3x_div_rn_noftz_f32_slowpath,@function
        .size           $__internal_5_$__cuda_sm3x_div_rn_noftz_f32_slowpath,(.L_x_199 - $__internal_5_$__cuda_sm3x_div_rn_noftz_f32_slowpath)
$__internal_5_$__cuda_sm3x_div_rn_noftz_f32_slowpath:
[----:B------:R-:W-:Y:S01]  /*2b50*/  SHF.R.U32.HI R23, RZ, 0x17, R6 ;  /* 0x00000017ff177819 */ /* 0x000fe20000011606 */
[----:B------:R-:W-:Y:S01]  /*2b60*/  BSSY.RECONVERGENT B0, `(.L_x_182) ;  /* 0x0000065000007945 */ /* 0x000fe20003800200 */
[----:B------:R-:W-:Y:S02]  /*2b70*/  SHF.R.U32.HI R26, RZ, 0x17, R27 ;  /* 0x00000017ff1a7819 */ /* 0x000fe4000001161b */
[----:B------:R-:W-:Y:S02]  /*2b80*/  LOP3.LUT R23, R23, 0xff, RZ, 0xc0, !PT ;  /* 0x000000ff17177812 */ /* 0x000fe400078ec0ff */
[----:B------:R-:W-:Y:S02]  /*2b90*/  LOP3.LUT R26, R26, 0xff, RZ, 0xc0, !PT ;  /* 0x000000ff1a1a7812 */ /* 0x000fe400078ec0ff */
[----:B------:R-:W-:Y:S01]  /*2ba0*/  MOV R28, R6 ;  /* 0x00000006001c7202 */ /* 0x000fe20000000f00 */
[----:B------:R-:W-:-:S05]  /*2bb0*/  VIADD R0, R23, 0xffffffff ;  /* 0xffffffff17007836 */ /* 0x000fca0000000000 */
[----:B------:R-:W-:Y:S02]  /*2bc0*/  ISETP.GT.U32.AND P0, PT, R0, 0xfd, PT ;  /* 0x000000fd0000780c */ /* 0x000fe40003f04070 */
[----:B------:R-:W-:-:S04]  /*2bd0*/  IADD3 R0, PT, PT, R26, -0x1, RZ ;  /* 0xffffffff1a007810 */ /* 0x000fc80007ffe0ff */
        /* <DEDUP_REMOVED lines=19> */
[----:B------:R-:W-:-:S04]  /*2d10*/  IADD3 R0, PT, PT, R26, -0x1, RZ ;  /* 0xffffffff1a007810 */ /* 0x000fc80007ffe0ff */
[----:B------:R-:W-:Y:S02]  /*2d20*/  ISETP.GE.AND P0, PT, R0, RZ, PT ;  /* 0x000000ff0000720c */ /* 0x000fe40003f06270 */
[----:B------:R-:W-:-:S04]  /*2d30*/  IADD3 R0, PT, PT, R23, -0x1, RZ ;  /* 0xffffffff17007810 */ /* 0x000fc80007ffe0ff */
[----:B------:R-:W-:-:S07]  /*2d40*/  ISETP.GE.AND P1, PT, R0, RZ, PT ;  /* 0x000000ff0000720c */ /* 0x000fce0003f26270 */
[----:B------:R-:W-:Y:S01]  /*2d50*/  @P0 IMAD.MOV.U32 R22, RZ, RZ, RZ ;  /* 0x000000ffff160224 */ /* 0x000fe200078e00ff */
[----:B------:R-:W-:Y:S01]  /*2d60*/  @!P0 MOV R22, 0xffffffc0 ;  /* 0xffffffc000168802 */ /* 0x000fe20000000f00 */
[----:B------:R-:W-:-:S04]  /*2d70*/  @!P0 FFMA R27, R27, 1.84467440737095516160e+19, RZ ;  /* 0x5f8000001b1b8823 */ /* 0x000fc800000000ff */
[----:B------:R-:W-:Y:S01]  /*2d80*/  @!P1 FFMA R28, R6, 1.84467440737095516160e+19, RZ ;  /* 0x5f800000061c9823 */ /* 0x000fe200000000ff */
[----:B------:R-:W-:-:S07]  /*2d90*/  @!P1 IADD3 R22, PT, PT, R22, 0x40, RZ ;  /* 0x0000004016169810 */ /* 0x000fce0007ffe0ff */
.L_x_183:
[----:B------:R-:W-:Y:S01]  /*2da0*/  LEA R29, R23, 0xc0800000, 0x17 ;  /* 0xc0800000171d7811 */ /* 0x000fe200078eb8ff */
[----:B------:R-:W-:Y:S01]  /*2db0*/  BSSY.RECONVERGENT B1, `(.L_x_188) ;  /* 0x0000036000017945 */ /* 0x000fe20003800200 */
[----:B------:R-:W-:-:S03]  /*2dc0*/  IADD3 R26, PT, PT, R26, -0x7f, RZ ;  /* 0xffffff811a1a7810 */ /* 0x000fc60007ffe0ff */
[----:B------:R-:W-:Y:S02]  /*2dd0*/  IMAD.IADD R28, R28, 0x1, -R29 ;  /* 0x000000011c1c7824 */ /* 0x000fe400078e0a1d */
[C---:B------:R-:W-:Y:S01]  /*2de0*/  IMAD R0, R26.reuse, -0x800000, R27 ;  /* 0xff8000001a007824 */ /* 0x040fe200078e021b */
[----:B------:R-:W-:Y:S01]  /*2df0*/  IADD3 R27, PT, PT, R26, 0x7f, -R23 ;  /* 0x0000007f1a1b7810 */ /* 0x000fe20007ffe817 */
[----:B------:R-:W0:Y:S01]  /*2e00*/  MUFU.RCP R24, R28 ;  /* 0x0000001c00187308 */ /* 0x000e220000001000 */
[----:B------:R-:W-:Y:S02]  /*2e10*/  FADD.FTZ R29, -R28, -RZ ;  /* 0x800000ff1c1d7221 */ /* 0x000fe40000010100 */
[----:B------:R-:W-:Y:S02]  /*2e20*/  IADD3 R22, PT, PT, R27, R22, RZ ;  /* 0x000000161b167210 */ /* 0x000fe40007ffe0ff */
        /* <DEDUP_REMOVED lines=9> */
[----:B------:R-:W-:-:S05]  /*2ec0*/  IMAD.IADD R0, R0, 0x1, R22 ;  /* 0x0000000100007824 */ /* 0x000fca00078e0216 */
[----:B------:R-:W-:-:S04]  /*2ed0*/  IADD3 R26, PT, PT, R0, -0x1, RZ ;  /* 0xffffffff001a7810 */ /* 0x000fc80007ffe0ff */
        /* <DEDUP_REMOVED lines=9> */
[CCC-:B------:R-:W-:Y:S01]  /*2f70*/  FFMA.RP R22, R23.reuse, R29.reuse, R24.reuse ;  /* 0x0000001d17167223 */ /* 0x1c0fe20000008018 */
[CCC-:B------:R-:W-:Y:S01]  /*2f80*/  FFMA.RM R26, R23.reuse, R29.reuse, R24.reuse ;  /* 0x0000001d171a7223 */ /* 0x1c0fe20000004018 */
[----:B------:R-:W-:Y:S01]  /*2f90*/  FFMA.RZ R23, R23, R29, R24 ;  /* 0x0000001d17177223 */ /* 0x000fe2000000c018 */
[C---:B------:R-:W-:Y:S02]  /*2fa0*/  ISETP.NE.AND P2, PT, R0.reuse, RZ, PT ;  /* 0x000000ff0000720c */ /* 0x040fe40003f45270 */
[----:B------:R-:W-:Y:S02]  /*2fb0*/  ISETP.NE.AND P1, PT, R0, RZ, PT ;  /* 0x000000ff0000720c */ /* 0x000fe40003f25270 */
[----:B------:R-:W-:Y:S02]  /*2fc0*/  LOP3.LUT R23, R23, 0x7fffff, RZ, 0xc0, !PT ;  /* 0x007fffff17177812 */ /* 0x000fe400078ec0ff */
[----:B------:R-:W-:Y:S02]  /*2fd0*/  FSETP.NEU.FTZ.AND P0, PT, R22, R26, PT ;  /* 0x0000001a1600720b */ /* 0x000fe40003f1d000 */
[----:B------:R-:W-:Y:S01]  /*2fe0*/  IADD3 R22, PT, PT, R0, 0x20, RZ ;  /* 0x0000002000167810 */ /* 0x000fe20007ffe0ff */
[----:B------:R-:W-:Y:S01]  /*2ff0*/  IMAD.MOV R0, RZ, RZ, -R0 ;  /* 0x000000ffff007224 */ /* 0x000fe200078e0a00 */
[----:B------:R-:W-:-:S04]  /*3000*/  LOP3.LUT R23, R23, 0x800000, RZ, 0xfc, !PT ;  /* 0x0080000017177812 */ /* 0x000fc800078efcff */
[----:B------:R-:W-:Y:S02]  /*3010*/  SHF.L.U32 R22, R23, R22, RZ ;  /* 0x0000001617167219 */ /* 0x000fe400000006ff */
[----:B------:R-:W-:Y:S02]  /*3020*/  SEL R0, R0, RZ, P2 ;  /* 0x000000ff00007207 */ /* 0x000fe40001000000 */
[----:B------:R-:W-:Y:S02]  /*3030*/  ISETP.NE.AND P1, PT, R22, RZ, P1 ;  /* 0x000000ff1600720c */ /* 0x000fe40000f25270 */
[----:B------:R-:W-:Y:S02]  /*3040*/  SHF.R.U32.HI R23, RZ, R0, R23 ;  /* 0x00000000ff177219 */ /* 0x000fe40000011617 */
[----:B------:R-:W-:Y:S02]  /*3050*/  PLOP3.LUT P0, PT, P0, P1, PT, 0xf8, 0x8f ;  /* 0x00000000008f781c */ /* 0x000fe40000703f70 */
[----:B------:R-:W-:-:S02]  /*3060*/  SHF.R.U32.HI R22, RZ, 0x1, R23 ;  /* 0x00000001ff167819 */ /* 0x000fc40000011617 */
[----:B------:R-:W-:-:S04]  /*3070*/  SEL R29, RZ, 0x1, !P0 ;  /* 0x00000001ff1d7807 */ /* 0x000fc80004000000 */
[----:B------:R-:W-:-:S04]  /*3080*/  LOP3.LUT R0, R29, 0x1, R22, 0xf8, !PT ;  /* 0x000000011d007812 */ /* 0x000fc800078ef816 */
[----:B------:R-:W-:-:S04]  /*3090*/  LOP3.LUT R23, R0, R23, RZ, 0xc0, !PT ;  /* 0x0000001700177212 */ /* 0x000fc800078ec0ff */
[----:B------:R-:W-:-:S04]  /*30a0*/  IADD3 R22, PT, PT, R22, R23, RZ ;  /* 0x0000001716167210 */ /* 0x000fc80007ffe0ff */
[----:B------:R-:W-:Y:S01]  /*30b0*/  LOP3.LUT R27, R22, R27, RZ, 0xfc, !PT ;  /* 0x0000001b161b7212 */ /* 0x000fe200078efcff */
[----:B------:R-:W-:Y:S06]  /*30c0*/  BRA `(.L_x_191) ;  /* 0x0000000000107947 */ /* 0x000fec0003800000 */
.L_x_190:
[----:B------:R-:W-:-:S04]  /*30d0*/  LOP3.LUT R27, R27, 0x80000000, RZ, 0xc0, !PT ;  /* 0x800000001b1b7812 */ /* 0x000fc800078ec0ff */
[----:B------:R-:W-:Y:S01]  /*30e0*/  LOP3.LUT R27, R27, 0x7f800000, RZ, 0xfc, !PT ;  /* 0x7f8000001b1b7812 */ /* 0x000fe200078efcff */
[----:B------:R-:W-:Y:S06]  /*30f0*/  BRA `(.L_x_191) ;  /* 0x0000000000047947 */ /* 0x000fec0003800000 */
.L_x_189:
[----:B------:R-:W-:-:S07]  /*3100*/  LEA R27, R22, R27, 0x17 ;  /* 0x0000001b161b7211 */ /* 0x000fce00078eb8ff */
.L_x_191:
[----:B------:R-:W-:Y:S05]  /*3110*/  BSYNC.RECONVERGENT B1 ;  /* 0x0000000000017941 */ /* 0x000fea0003800200 */
.L_x_188:
[----:B------:R-:W-:Y:S05]  /*3120*/  BRA `(.L_x_192) ;  /* 0x0000000000207947 */ /* 0x000fea0003800000 */
.L_x_187:
[----:B------:R-:W-:-:S04]  /*3130*/  LOP3.LUT R27, R28, 0x80000000, R27, 0x48, !PT ;  /* 0x800000001c1b7812 */ /* 0x000fc800078e481b */
[----:B------:R-:W-:Y:S01]  /*3140*/  LOP3.LUT R27, R27, 0x7f800000, RZ, 0xfc, !PT ;  /* 0x7f8000001b1b7812 */ /* 0x000fe200078efcff */
[----:B------:R-:W-:Y:S06]  /*3150*/  BRA `(.L_x_192) ;  /* 0x0000000000147947 */ /* 0x000fec0003800000 */
.L_x_186:
[----:B------:R-:W-:Y:S01]  /*3160*/  LOP3.LUT R27, R28, 0x80000000, R27, 0x48, !PT ;  /* 0x800000001c1b7812 */ /* 0x000fe200078e481b */
[----:B------:R-:W-:Y:S06]  /*3170*/  BRA `(.L_x_192) ;  /* 0x00000000000c7947 */ /* 0x000fec0003800000 */
.L_x_185:
[----:B------:R-:W0:Y:S01]  /*3180*/  MUFU.RSQ R27, -QNAN ;  /* 0xffc00000001b7908 */ /* 0x000e220000001400 */
[----:B------:R-:W-:Y:S05]  /*3190*/  BRA `(.L_x_192) ;  /* 0x0000000000047947 */ /* 0x000fea0003800000 */
.L_x_184:
[----:B------:R-:W-:-:S07]  /*31a0*/  FADD.FTZ R27, R27, R6 ;  /* 0x000000061b1b7221 */ /* 0x000fce0000010000 */
.L_x_192:
[----:B------:R-:W-:Y:S05]  /*31b0*/  BSYNC.RECONVERGENT B0 ;  /* 0x0000000000007941 */ /* 0x000fea0003800200 */
.L_x_182:
[----:B------:R-:W-:Y:S01]  /*31c0*/  HFMA2 R23, -RZ, RZ, 0, 0 ;  /* 0x00000000ff177431 */ /* 0x000fe200000001ff */
[----:B------:R-:W-:Y:S01]  /*31d0*/  MOV R22, R2 ;  /* 0x0000000200167202 */ /* 0x000fe20000000f00 */
[----:B0-----:R-:W-:-:S03]  /*31e0*/  IMAD.MOV.U32 R0, RZ, RZ, R27 ;  /* 0x000000ffff007224 */ /* 0x001fc600078e001b */
[----:B------:R-:W-:Y:S05]  /*31f0*/  RET.REL.NODEC R22 `(_Z3regPfS_S_fb) ;  /* 0xffffffcc16807950 */ /* 0x000fea0003c3ffff */
.L_x_193:
        /* <DEDUP_REMOVED lines=16> */
.L_x_199:


//--------------------- .nv.shared.reserved.0     --------------------------
	.section	.nv.shared.reserved.0,"aw",@nobits
	.weak		__nv_reservedSMEM_offset_0_alias
	.size		__nv_reservedSMEM_offset_0_alias, 0, 64
	.other		__nv_reservedSMEM_offset_0_alias,@"STO_CUDA_RESERVED_SHARED STV_DEFAULT"
__nv_reservedSMEM_offset_0_alias:
	.zero		0
	.zero		64


//--------------------- .nv.constant0._Z4fwhmPfS_S_ --------------------------
	.section	.nv.constant0._Z4fwhmPfS_S_,"a",@progbits
	.sectionflags	@""
	.align	4
.nv.constant0._Z4fwhmPfS_S_:
	.zero		920


//--------------------- .nv.constant0._Z15integrateBoundsPfS_S_S_ --------------------------
	.section	.nv.constant0._Z15integrateBoundsPfS_S_S_,"a",@progbits
	.sectionflags	@""
	.align	4
.nv.constant0._Z15integrateBoundsPfS_S_S_:
	.zero		928


//--------------------- .nv.constant0._Z11integrateLRPfS_S_S_fb --------------------------
	.section	.nv.constant0._Z11integrateLRPfS_S_S_fb,"a",@progbits
	.sectionflags	@""
	.align	4
.nv.constant0._Z11integrateLRPfS_S_S_fb:
	.zero		933


//--------------------- .nv.constant0._Z10countPeaksPfPiS_ --------------------------
	.section	.nv.constant0._Z10countPeaksPfPiS_,"a",@progbits
	.sectionflags	@""
	.align	4
.nv.constant0._Z10countPeaksPfPiS_:
	.zero		920


//--------------------- .nv.constant0._Z9findPeaksPfS_S_ --------------------------
	.section	.nv.constant0._Z9findPeaksPfS_S_,"a",@progbits
	.sectionflags	@""
	.align	4
.nv.constant0._Z9findPeaksPfS_S_:
	.zero		920


//--------------------- .nv.constant0._Z3regPfS_S_fb --------------------------
	.section	.nv.constant0._Z3regPfS_S_fb,"a",@progbits
	.sectionflags	@""
	.align	4
.nv.constant0._Z3regPfS_S_fb:
	.zero		925


//--------------------- SYMBOLS --------------------------

	.type		.nv.reservedSmem.offset0,@object
	.size		.nv.reservedSmem.offset0,0x4
